	.target	sm_100a

	.elftype	@"ET_EXEC"


//--------------------- .note.nv.tkinfo           --------------------------
	.section	.note.nv.tkinfo,"",@"SHT_NOTE"
	.sectionflags	@"SHF_NOTE_NV_TKINFO"
	.tkinfo
        /*0018*/ 	.word	0x00000002
        /*0030*/ 	.string	""
        /*0030*/ 	.string	"ptxas"
        /*0030*/ 	.string	"Cuda compilation tools, release 13.0, V13.0.88"
        /*0030*/ 	.string	"Build cuda_13.0.r13.0/compiler.36424714_0"
        /*0030*/ 	.string	"-arch sm_100a -m 64 "



//--------------------- .note.nv.cuinfo           --------------------------
	.section	.note.nv.cuinfo,"",@"SHT_NOTE"
	.sectionflags	@"SHF_NOTE_NV_CUINFO"
        /*0018*/ 	.short	0x0002
        /*001a*/ 	.short	0x0064
        /*001c*/ 	.short	0x0082
	.zero		2


//--------------------- .nv.info                  --------------------------
	.section	.nv.info,"",@"SHT_CUDA_INFO"
	.align	4


	//----- nvinfo : EIATTR_REGCOUNT
	.align		4
        /*0000*/ 	.byte	0x04, 0x2f
        /*0002*/ 	.short	(.L_19 - .L_18)
	.align		4
.L_18:
        /*0004*/ 	.word	index@(_ZN7cutlass13device_kernelINS_4gemm6kernel13GemmUniversalIN4cute5tupleIJiiiiEEENS1_10collective13CollectiveMmaINS1_35MainloopSm100TmaUmmaWarpSpecializedILi7ELi2ELi4ENS5_IJNS4_1CILi1EEESB_SB_EEEEENS5_IJNSA_ILi64EEENSA_ILi128EEENSA_ILi32EEEEEENS_12float_e5m2_tENS5_IJlSB_lEEESI_SJ_NS4_8TiledMMAINS4_8MMA_AtomIJNS4_10MMA_TraitsINS4_19SM100_MMA_F8F6F4_SSEJSI_SI_fSE_SF_NS4_17integral_constantINS4_4UMMA5MajorELSQ_0EEESR_NSO_INSP_7ScaleInELSS_0EEEST_EEEEEENS4_6LayoutISC_NS5_IJNSA_ILi0EEESX_SX_EEEEENS5_IJNS4_10UnderscoreES10_S10_EEEEENS4_13SM90_TMA_LOADENS4_14ComposedLayoutINS4_7SwizzleILi1ELi4ELi3EEENS4_18smem_ptr_flag_bitsILi8EEENSW_INS5_IJNSA_ILi8EEESG_EEENS5_IJSG_SB_EEEEEEEvNS4_8identityES13_S1D_vS1E_EENS_8epilogue10collective18CollectiveEpilogueINS1G_23Sm100TmaWarpSpecializedILi2ELi2ELi32ELb0ELb0EEEJSH_NS5_IJNSW_ISE_SB_EES1L_EEESI_SJ_SI_SJ_NS1G_6fusion15FusionCallbacksIS1K_NS1N_17LinearCombinationISI_fSI_fLNS_15FloatRoundStyleE2EEESH_S1M_JEEENS4_5SM1004TMEM4LOAD26SM100_TMEM_LOAD_16dp32b32xES13_NS14_INS15_ILi2ELi4ELi3EEES18_NSW_INS5_IJS19_SE_EEENS5_IJSE_SB_EEEEEEENS4_39AutoVectorizingCopyWithAssumedAlignmentILi128EEENS4_14SM90_TMA_STOREES21_S23_S23_EEEvvEEEEvNT_6ParamsE)
        /*0008*/ 	.word	0x00000080


	//----- nvinfo : EIATTR_FRAME_SIZE
	.align		4
.L_19:
        /*000c*/ 	.byte	0x04, 0x11
        /*000e*/ 	.short	(.L_21 - .L_20)
	.align		4
.L_20:
        /*0010*/ 	.word	index@($__internal_2_$__cuda_sm10x_tcgen05_guardrail_trap_unallocated_columns_being_dealloced)
        /*0014*/ 	.word	0x00000000


	//----- nvinfo : EIATTR_FRAME_SIZE
	.align		4
.L_21:
        /*0018*/ 	.byte	0x04, 0x11
        /*001a*/ 	.short	(.L_23 - .L_22)
	.align		4
.L_22:
        /*001c*/ 	.word	index@($__internal_1_$__cuda_sm10x_tcgen05_guardrail_trap_phase_invalid_during_alloc)
        /*0020*/ 	.word	0x00000000


	//----- nvinfo : EIATTR_FRAME_SIZE
	.align		4
.L_23:
        /*0024*/ 	.byte	0x04, 0x11
        /*0026*/ 	.short	(.L_25 - .L_24)
	.align		4
.L_24:
        /*0028*/ 	.word	index@($__internal_0_$__cuda_sm10x_tcgen05_guardrail_trap_col_being_dealloced_not_returned_by_alloc)
        /*002c*/ 	.word	0x00000000


	//----- nvinfo : EIATTR_FRAME_SIZE
	.align		4
.L_25:
        /*0030*/ 	.byte	0x04, 0x11
        /*0032*/ 	.short	(.L_27 - .L_26)
	.align		4
.L_26:
        /*0034*/ 	.word	index@(_ZN7cutlass13device_kernelINS_4gemm6kernel13GemmUniversalIN4cute5tupleIJiiiiEEENS1_10collective13CollectiveMmaINS1_35MainloopSm100TmaUmmaWarpSpecializedILi7ELi2ELi4ENS5_IJNS4_1CILi1EEESB_SB_EEEEENS5_IJNSA_ILi64EEENSA_ILi128EEENSA_ILi32EEEEEENS_12float_e5m2_tENS5_IJlSB_lEEESI_SJ_NS4_8TiledMMAINS4_8MMA_AtomIJNS4_10MMA_TraitsINS4_19SM100_MMA_F8F6F4_SSEJSI_SI_fSE_SF_NS4_17integral_constantINS4_4UMMA5MajorELSQ_0EEESR_NSO_INSP_7ScaleInELSS_0EEEST_EEEEEENS4_6LayoutISC_NS5_IJNSA_ILi0EEESX_SX_EEEEENS5_IJNS4_10UnderscoreES10_S10_EEEEENS4_13SM90_TMA_LOADENS4_14ComposedLayoutINS4_7SwizzleILi1ELi4ELi3EEENS4_18smem_ptr_flag_bitsILi8EEENSW_INS5_IJNSA_ILi8EEESG_EEENS5_IJSG_SB_EEEEEEEvNS4_8identityES13_S1D_vS1E_EENS_8epilogue10collective18CollectiveEpilogueINS1G_23Sm100TmaWarpSpecializedILi2ELi2ELi32ELb0ELb0EEEJSH_NS5_IJNSW_ISE_SB_EES1L_EEESI_SJ_SI_SJ_NS1G_6fusion15FusionCallbacksIS1K_NS1N_17LinearCombinationISI_fSI_fLNS_15FloatRoundStyleE2EEESH_S1M_JEEENS4_5SM1004TMEM4LOAD26SM100_TMEM_LOAD_16dp32b32xES13_NS14_INS15_ILi2ELi4ELi3EEES18_NSW_INS5_IJS19_SE_EEENS5_IJSE_SB_EEEEEEENS4_39AutoVectorizingCopyWithAssumedAlignmentILi128EEENS4_14SM90_TMA_STOREES21_S23_S23_EEEvvEEEEvNT_6ParamsE)
        /*0038*/ 	.word	0x00000000


	//----- nvinfo : EIATTR_MIN_STACK_SIZE
	.align		4
.L_27:
        /*003c*/ 	.byte	0x04, 0x12
        /*003e*/ 	.short	(.L_29 - .L_28)
	.align		4
.L_28:
        /*0040*/ 	.word	index@(_ZN7cutlass13device_kernelINS_4gemm6kernel13GemmUniversalIN4cute5tupleIJiiiiEEENS1_10collective13CollectiveMmaINS1_35MainloopSm100TmaUmmaWarpSpecializedILi7ELi2ELi4ENS5_IJNS4_1CILi1EEESB_SB_EEEEENS5_IJNSA_ILi64EEENSA_ILi128EEENSA_ILi32EEEEEENS_12float_e5m2_tENS5_IJlSB_lEEESI_SJ_NS4_8TiledMMAINS4_8MMA_AtomIJNS4_10MMA_TraitsINS4_19SM100_MMA_F8F6F4_SSEJSI_SI_fSE_SF_NS4_17integral_constantINS4_4UMMA5MajorELSQ_0EEESR_NSO_INSP_7ScaleInELSS_0EEEST_EEEEEENS4_6LayoutISC_NS5_IJNSA_ILi0EEESX_SX_EEEEENS5_IJNS4_10UnderscoreES10_S10_EEEEENS4_13SM90_TMA_LOADENS4_14ComposedLayoutINS4_7SwizzleILi1ELi4ELi3EEENS4_18smem_ptr_flag_bitsILi8EEENSW_INS5_IJNSA_ILi8EEESG_EEENS5_IJSG_SB_EEEEEEEvNS4_8identityES13_S1D_vS1E_EENS_8epilogue10collective18CollectiveEpilogueINS1G_23Sm100TmaWarpSpecializedILi2ELi2ELi32ELb0ELb0EEEJSH_NS5_IJNSW_ISE_SB_EES1L_EEESI_SJ_SI_SJ_NS1G_6fusion15FusionCallbacksIS1K_NS1N_17LinearCombinationISI_fSI_fLNS_15FloatRoundStyleE2EEESH_S1M_JEEENS4_5SM1004TMEM4LOAD26SM100_TMEM_LOAD_16dp32b32xES13_NS14_INS15_ILi2ELi4ELi3EEES18_NSW_INS5_IJS19_SE_EEENS5_IJSE_SB_EEEEEEENS4_39AutoVectorizingCopyWithAssumedAlignmentILi128EEENS4_14SM90_TMA_STOREES21_S23_S23_EEEvvEEEEvNT_6ParamsE)
        /*0044*/ 	.word	0x00000000
.L_29:


//--------------------- .nv.compat                --------------------------
	.section	.nv.compat,"",@"SHT_CUDA_COMPAT_INFO"
	.align	4
        /*0000*/ 	.byte	0x02, 0x09, 0x01, 0x00, 0x02, 0x02, 0x02, 0x00, 0x02, 0x05, 0x05, 0x00, 0x03, 0x07, 0x01, 0x01
        /*0010*/ 	.byte	0x02, 0x03, 0x01, 0x00, 0x02, 0x06, 0x01, 0x00, 0x04, 0x0b, 0x08, 0x00, 0x09, 0x00, 0x00, 0x00
        /*0020*/ 	.byte	0x00, 0x00, 0x00, 0x00


//--------------------- .nv.info._ZN7cutlass13device_kernelINS_4gemm6kernel13GemmUniversalIN4cute5tupleIJiiiiEEENS1_10collective13CollectiveMmaINS1_35MainloopSm100TmaUmmaWarpSpecializedILi7ELi2ELi4ENS5_IJNS4_1CILi1EEESB_SB_EEEEENS5_IJNSA_ILi64EEENSA_ILi128EEENSA_ILi32EEEEEENS_12float_e5m2_tENS5_IJlSB_lEEESI_SJ_NS4_8TiledMMAINS4_8MMA_AtomIJNS4_10MMA_TraitsINS4_19SM100_MMA_F8F6F4_SSEJSI_SI_fSE_SF_NS4_17integral_constantINS4_4UMMA5MajorELSQ_0EEESR_NSO_INSP_7ScaleInELSS_0EEEST_EEEEEENS4_6LayoutISC_NS5_IJNSA_ILi0EEESX_SX_EEEEENS5_IJNS4_10UnderscoreES10_S10_EEEEENS4_13SM90_TMA_LOADENS4_14ComposedLayoutINS4_7SwizzleILi1ELi4ELi3EEENS4_18smem_ptr_flag_bitsILi8EEENSW_INS5_IJNSA_ILi8EEESG_EEENS5_IJSG_SB_EEEEEEEvNS4_8identityES13_S1D_vS1E_EENS_8epilogue10collective18CollectiveEpilogueINS1G_23Sm100TmaWarpSpecializedILi2ELi2ELi32ELb0ELb0EEEJSH_NS5_IJNSW_ISE_SB_EES1L_EEESI_SJ_SI_SJ_NS1G_6fusion15FusionCallbacksIS1K_NS1N_17LinearCombinationISI_fSI_fLNS_15FloatRoundStyleE2EEESH_S1M_JEEENS4_5SM1004TMEM4LOAD26SM100_TMEM_LOAD_16dp32b32xES13_NS14_INS15_ILi2ELi4ELi3EEES18_NSW_INS5_IJS19_SE_EEENS5_IJSE_SB_EEEEEEENS4_39AutoVectorizingCopyWithAssumedAlignmentILi128EEENS4_14SM90_TMA_STOREES21_S23_S23_EEEvvEEEEvNT_6ParamsE --------------------------
	.section	.nv.info._ZN7cutlass13device_kernelINS_4gemm6kernel13GemmUniversalIN4cute5tupleIJiiiiEEENS1_10collective13CollectiveMmaINS1_35MainloopSm100TmaUmmaWarpSpecializedILi7ELi2ELi4ENS5_IJNS4_1CILi1EEESB_SB_EEEEENS5_IJNSA_ILi64EEENSA_ILi128EEENSA_ILi32EEEEEENS_12float_e5m2_tENS5_IJlSB_lEEESI_SJ_NS4_8TiledMMAINS4_8MMA_AtomIJNS4_10MMA_TraitsINS4_19SM100_MMA_F8F6F4_SSEJSI_SI_fSE_SF_NS4_17integral_constantINS4_4UMMA5MajorELSQ_0EEESR_NSO_INSP_7ScaleInELSS_0EEEST_EEEEEENS4_6LayoutISC_NS5_IJNSA_ILi0EEESX_SX_EEEEENS5_IJNS4_10UnderscoreES10_S10_EEEEENS4_13SM90_TMA_LOADENS4_14ComposedLayoutINS4_7SwizzleILi1ELi4ELi3EEENS4_18smem_ptr_flag_bitsILi8EEENSW_INS5_IJNSA_ILi8EEESG_EEENS5_IJSG_SB_EEEEEEEvNS4_8identityES13_S1D_vS1E_EENS_8epilogue10collective18CollectiveEpilogueINS1G_23Sm100TmaWarpSpecializedILi2ELi2ELi32ELb0ELb0EEEJSH_NS5_IJNSW_ISE_SB_EES1L_EEESI_SJ_SI_SJ_NS1G_6fusion15FusionCallbacksIS1K_NS1N_17LinearCombinationISI_fSI_fLNS_15FloatRoundStyleE2EEESH_S1M_JEEENS4_5SM1004TMEM4LOAD26SM100_TMEM_LOAD_16dp32b32xES13_NS14_INS15_ILi2ELi4ELi3EEES18_NSW_INS5_IJS19_SE_EEENS5_IJSE_SB_EEEEEEENS4_39AutoVectorizingCopyWithAssumedAlignmentILi128EEENS4_14SM90_TMA_STOREES21_S23_S23_EEEvvEEEEvNT_6ParamsE,"",@"SHT_CUDA_INFO"
	.sectionflags	@""
	.align	4


	//----- nvinfo : EIATTR_CUDA_API_VERSION
	.align		4
        /*0000*/ 	.byte	0x04, 0x37
        /*0002*/ 	.short	(.L_31 - .L_30)
.L_30:
        /*0004*/ 	.word	0x00000082


	//----- nvinfo : EIATTR_KPARAM_INFO
	.align		4
.L_31:
        /*0008*/ 	.byte	0x04, 0x17
        /*000a*/ 	.short	(.L_33 - .L_32)
.L_32:
        /*000c*/ 	.word	0x00000000
        /*0010*/ 	.short	0x0000
        /*0012*/ 	.short	0x0000
        /*0014*/ 	.byte	0x00, 0xf0, 0x01, 0x20


	//----- nvinfo : EIATTR_AT_ENTRY_FRAGMENTS
	.align		4
.L_33:
        /*0018*/ 	.byte	0x04, 0x4f
        /*001a*/ 	.short	(.L_35 - .L_34)


	//   ....[0]....
.L_34:
        /*001c*/ 	.word	0x00000006


	//----- nvinfo : EIATTR_RESERVED_SMEM_USED
	.align		4
.L_35:
        /*0020*/ 	.byte	0x01, 0x41
	.zero		2


	//----- nvinfo : EIATTR_SPARSE_MMA_MASK
	.align		4
        /*0024*/ 	.byte	0x03, 0x50
        /*0026*/ 	.short	0x0000


	//----- nvinfo : EIATTR_TCGEN05_1CTA_USED
	.align		4
        /*0028*/ 	.byte	0x01, 0x51
	.zero		2


	//----- nvinfo : EIATTR_MAXREG_COUNT
	.align		4
        /*002c*/ 	.byte	0x03, 0x1b
        /*002e*/ 	.short	0x00ff


	//----- nvinfo : EIATTR_NUM_BARRIERS
	.align		4
        /*0030*/ 	.byte	0x02, 0x4c
        /*0032*/ 	.byte	0x07
	.zero		1


	//----- nvinfo : EIATTR_EXTERNS
	.align		4
        /*0034*/ 	.byte	0x04, 0x0f
        /*0036*/ 	.short	(.L_37 - .L_36)


	//   ....[0]....
	.align		4
.L_36:
        /*0038*/ 	.word	index@(__assertfail)


	//----- nvinfo : EIATTR_MERCURY_ISA_VERSION
	.align		4
.L_37:
        /*003c*/ 	.byte	0x03, 0x5f
        /*003e*/ 	.short	0x0101


	//----- nvinfo : EIATTR_INT_WARP_WIDE_INSTR_OFFSETS
	.align		4
        /*0040*/ 	.byte	0x04, 0x31
        /*0042*/ 	.short	(.L_39 - .L_38)


	//   ....[0]....
.L_38:
        /*0044*/ 	.word	0x00001e10


	//   ....[1]....
        /*0048*/ 	.word	0x00003920


	//   ....[2]....
        /*004c*/ 	.word	0x00003940


	//   ....[3]....
        /*0050*/ 	.word	0x00003970


	//   ....[4]....
        /*0054*/ 	.word	0x000042a0


	//   ....[5]....
        /*0058*/ 	.word	0x00004310


	//   ....[6]....
        /*005c*/ 	.word	0x000044f0


	//   ....[7]....
        /*0060*/ 	.word	0x00004650


	//----- nvinfo : EIATTR_COOP_GROUP_MASK_REGIDS
	.align		4
.L_39:
        /*0064*/ 	.byte	0x04, 0x29
        /*0066*/ 	.short	(.L_41 - .L_40)


	//   ....[0]....
.L_40:
        /*0068*/ 	.word	0xffffffff


	//   ....[1]....
        /*006c*/ 	.word	0xffffffff


	//   ....[2]....
        /*0070*/ 	.word	0xffffffff


	//   ....[3]....
        /*0074*/ 	.word	0xffffffff


	//   ....[4]....
        /*0078*/ 	.word	0xffffffff


	//   ....[5]....
        /*007c*/ 	.word	0xffffffff


	//   ....[6]....
        /*0080*/ 	.word	0xffffffff


	//   ....[7]....
        /*0084*/ 	.word	0xffffffff


	//   ....[8]....
        /*0088*/ 	.word	0xffffffff


	//   ....[9]....
        /*008c*/ 	.word	0xffffffff


	//   ....[10]....
        /*0090*/ 	.word	0xffffffff


	//   ....[11]....
        /*0094*/ 	.word	0xffffffff


	//   ....[12]....
        /*0098*/ 	.word	0xffffffff


	//----- nvinfo : EIATTR_COOP_GROUP_INSTR_OFFSETS
	.align		4
.L_41:
        /*009c*/ 	.byte	0x04, 0x28
        /*009e*/ 	.short	(.L_43 - .L_42)


	//   ....[0]....
.L_42:
        /*00a0*/ 	.word	0x00000090


	//   ....[1]....
        /*00a4*/ 	.word	0x000004d0


	//   ....[2]....
        /*00a8*/ 	.word	0x000006a0


	//   ....[3]....
        /*00ac*/ 	.word	0x00000800


	//   ....[4]....
        /*00b0*/ 	.word	0x00000900


	//   ....[5]....
        /*00b4*/ 	.word	0x00000a70


	//   ....[6]....
        /*00b8*/ 	.word	0x00000c10


	//   ....[7]....
        /*00bc*/ 	.word	0x00001cf0


	//   ....[8]....
        /*00c0*/ 	.word	0x00002c80


	//   ....[9]....
        /*00c4*/ 	.word	0x00002e90


	//   ....[10]....
        /*00c8*/ 	.word	0x00002ec0


	//   ....[11]....
        /*00cc*/ 	.word	0x00003800


	//   ....[12]....
        /*00d0*/ 	.word	0x00003a30


	//----- nvinfo : EIATTR_VRC_CTA_INIT_COUNT
	.align		4
.L_43:
        /*00d4*/ 	.byte	0x02, 0x4a
        /*00d6*/ 	.byte	0x80
	.zero		1


	//----- nvinfo : EIATTR_SYSCALL_OFFSETS
	.align		4
        /*00d8*/ 	.byte	0x04, 0x46
        /*00da*/ 	.short	(.L_45 - .L_44)


	//   ....[0]....
.L_44:
        /*00dc*/ 	.word	0x00005090


	//   ....[1]....
        /*00e0*/ 	.word	0x000051d0


	//   ....[2]....
        /*00e4*/ 	.word	0x000059d0


	//   ....[3]....
        /*00e8*/ 	.word	0x00006760


	//----- nvinfo : EIATTR_MBARRIER_INSTR_OFFSETS
	.align		4
.L_45:
        /*00ec*/ 	.byte	0x04, 0x39
        /*00ee*/ 	.short	(.L_47 - .L_46)


	//   ....[0]....
.L_46:
        /*00f0*/ 	.word	0x000005b0
        /*00f4*/ 	.word	0x000000ff
        /*00f8*/ 	.word	0x00000000
        /*00fc*/ 	.short	0x0100
        /*00fe*/ 	.byte	0x05
	.zero		1


	//   ....[1]....
        /*0100*/ 	.word	0x000005c0
        /*0104*/ 	.word	0x000000ff
        /*0108*/ 	.word	0x00000038
        /*010c*/ 	.short	0x0100
        /*010e*/ 	.byte	0x05
	.zero		1


	//   ....[2]....
        /*0110*/ 	.word	0x000005d0
        /*0114*/ 	.word	0x000000ff
        /*0118*/ 	.word	0x00000008
        /*011c*/ 	.short	0x0100
        /*011e*/ 	.byte	0x05
	.zero		1


	//   ....[3]....
        /*0120*/ 	.word	0x000005e0
        /*0124*/ 	.word	0x000000ff
        /*0128*/ 	.word	0x00000040
        /*012c*/ 	.short	0x0100
        /*012e*/ 	.byte	0x05
	.zero		1


	//   ....[4]....
        /*0130*/ 	.word	0x000005f0
        /*0134*/ 	.word	0x000000ff
        /*0138*/ 	.word	0x00000010
        /*013c*/ 	.short	0x0100
        /*013e*/ 	.byte	0x05
	.zero		1


	//   ....[5]....
        /*0140*/ 	.word	0x00000600
        /*0144*/ 	.word	0x000000ff
        /*0148*/ 	.word	0x00000048
        /*014c*/ 	.short	0x0100
        /*014e*/ 	.byte	0x05
	.zero		1


	//   ....[6]....
        /*0150*/ 	.word	0x00000610
        /*0154*/ 	.word	0x000000ff
        /*0158*/ 	.word	0x00000018
        /*015c*/ 	.short	0x0100
        /*015e*/ 	.byte	0x05
	.zero		1


	//   ....[7]....
        /*0160*/ 	.word	0x00000620
        /*0164*/ 	.word	0x000000ff
        /*0168*/ 	.word	0x00000050
        /*016c*/ 	.short	0x0100
        /*016e*/ 	.byte	0x05
	.zero		1


	//   ....[8]....
        /*0170*/ 	.word	0x00000630
        /*0174*/ 	.word	0x000000ff
        /*0178*/ 	.word	0x00000020
        /*017c*/ 	.short	0x0100
        /*017e*/ 	.byte	0x05
	.zero		1


	//   ....[9]....
        /*0180*/ 	.word	0x00000640
        /*0184*/ 	.word	0x000000ff
        /*0188*/ 	.word	0x00000058
        /*018c*/ 	.short	0x0100
        /*018e*/ 	.byte	0x05
	.zero		1


	//   ....[10]....
        /*0190*/ 	.word	0x00000650
        /*0194*/ 	.word	0x000000ff
        /*0198*/ 	.word	0x00000028
        /*019c*/ 	.short	0x0100
        /*019e*/ 	.byte	0x05
	.zero		1


	//   ....[11]....
        /*01a0*/ 	.word	0x00000660
        /*01a4*/ 	.word	0x000000ff
        /*01a8*/ 	.word	0x00000060
        /*01ac*/ 	.short	0x0100
        /*01ae*/ 	.byte	0x05
	.zero		1


	//   ....[12]....
        /*01b0*/ 	.word	0x00000670
        /*01b4*/ 	.word	0x000000ff
        /*01b8*/ 	.word	0x00000030
        /*01bc*/ 	.short	0x0100
        /*01be*/ 	.byte	0x05
	.zero		1


	//   ....[13]....
        /*01c0*/ 	.word	0x00000680
        /*01c4*/ 	.word	0x000000ff
        /*01c8*/ 	.word	0x00000068
        /*01cc*/ 	.short	0x0100
        /*01ce*/ 	.byte	0x05
	.zero		1


	//   ....[14]....
        /*01d0*/ 	.word	0x000007b0
        /*01d4*/ 	.word	0x000000ff
        /*01d8*/ 	.word	0x00000070
        /*01dc*/ 	.short	0x0100
        /*01de*/ 	.byte	0x07
	.zero		1


	//   ....[15]....
        /*01e0*/ 	.word	0x000007c0
        /*01e4*/ 	.word	0x000000ff
        /*01e8*/ 	.word	0x00000080
        /*01ec*/ 	.short	0x0100
        /*01ee*/ 	.byte	0x07
	.zero		1


	//   ....[16]....
        /*01f0*/ 	.word	0x000007d0
        /*01f4*/ 	.word	0x000000ff
        /*01f8*/ 	.word	0x00000078
        /*01fc*/ 	.short	0x0100
        /*01fe*/ 	.byte	0x07
	.zero		1


	//   ....[17]....
        /*0200*/ 	.word	0x000007e0
        /*0204*/ 	.word	0x000000ff
        /*0208*/ 	.word	0x00000088
        /*020c*/ 	.short	0x0100
        /*020e*/ 	.byte	0x07
	.zero		1


	//   ....[18]....
        /*0210*/ 	.word	0x000008d0
        /*0214*/ 	.word	0x000000ff
        /*0218*/ 	.word	0x00000090
        /*021c*/ 	.short	0x0100
        /*021e*/ 	.byte	0x05
	.zero		1


	//   ....[19]....
        /*0220*/ 	.word	0x000008e0
        /*0224*/ 	.word	0x000000ff
        /*0228*/ 	.word	0x00000098
        /*022c*/ 	.short	0x0100
        /*022e*/ 	.byte	0x05
	.zero		1


	//   ....[20]....
        /*0230*/ 	.word	0x00000a20
        /*0234*/ 	.word	0x000000ff
        /*0238*/ 	.word	0x000000a0
        /*023c*/ 	.short	0x0100
        /*023e*/ 	.byte	0x05
	.zero		1


	//   ....[21]....
        /*0240*/ 	.word	0x00000a30
        /*0244*/ 	.word	0x000000ff
        /*0248*/ 	.word	0x000000b0
        /*024c*/ 	.short	0x0100
        /*024e*/ 	.byte	0x05
	.zero		1


	//   ....[22]....
        /*0250*/ 	.word	0x00000a40
        /*0254*/ 	.word	0x000000ff
        /*0258*/ 	.word	0x000000a8
        /*025c*/ 	.short	0x0100
        /*025e*/ 	.byte	0x05
	.zero		1


	//   ....[23]....
        /*0260*/ 	.word	0x00000a50
        /*0264*/ 	.word	0x000000ff
        /*0268*/ 	.word	0x000000b8
        /*026c*/ 	.short	0x0100
        /*026e*/ 	.byte	0x05
	.zero		1


	//   ....[24]....
        /*0270*/ 	.word	0x00000b80
        /*0274*/ 	.word	0x000000ff
        /*0278*/ 	.word	0x000000c0
        /*027c*/ 	.short	0x0100
        /*027e*/ 	.byte	0x07
	.zero		1


	//   ....[25]....
        /*0280*/ 	.word	0x00000b90
        /*0284*/ 	.word	0x000000ff
        /*0288*/ 	.word	0x000000e0
        /*028c*/ 	.short	0x0100
        /*028e*/ 	.byte	0x07
	.zero		1


	//   ....[26]....
        /*0290*/ 	.word	0x00000ba0
        /*0294*/ 	.word	0x000000ff
        /*0298*/ 	.word	0x000000c8
        /*029c*/ 	.short	0x0100
        /*029e*/ 	.byte	0x07
	.zero		1


	//   ....[27]....
        /*02a0*/ 	.word	0x00000bb0
        /*02a4*/ 	.word	0x000000ff
        /*02a8*/ 	.word	0x000000e8
        /*02ac*/ 	.short	0x0100
        /*02ae*/ 	.byte	0x07
	.zero		1


	//   ....[28]....
        /*02b0*/ 	.word	0x00000bc0
        /*02b4*/ 	.word	0x000000ff
        /*02b8*/ 	.word	0x000000d0
        /*02bc*/ 	.short	0x0100
        /*02be*/ 	.byte	0x07
	.zero		1


	//   ....[29]....
        /*02c0*/ 	.word	0x00000bd0
        /*02c4*/ 	.word	0x000000ff
        /*02c8*/ 	.word	0x000000f0
        /*02cc*/ 	.short	0x0100
        /*02ce*/ 	.byte	0x07
	.zero		1


	//   ....[30]....
        /*02d0*/ 	.word	0x00000be0
        /*02d4*/ 	.word	0x000000ff
        /*02d8*/ 	.word	0x000000d8
        /*02dc*/ 	.short	0x0100
        /*02de*/ 	.byte	0x07
	.zero		1


	//   ....[31]....
        /*02e0*/ 	.word	0x00000bf0
        /*02e4*/ 	.word	0x000000ff
        /*02e8*/ 	.word	0x000000f8
        /*02ec*/ 	.short	0x0100
        /*02ee*/ 	.byte	0x07
	.zero		1


	//   ....[32]....
        /*02f0*/ 	.word	0x00000ce0
        /*02f4*/ 	.word	0x000000ff
        /*02f8*/ 	.word	0x00000100
        /*02fc*/ 	.short	0x0100
        /*02fe*/ 	.byte	0x05
	.zero		1


	//   ....[33]....
        /*0300*/ 	.word	0x00000cf0
        /*0304*/ 	.word	0x000000ff
        /*0308*/ 	.word	0x00000110
        /*030c*/ 	.short	0x0100
        /*030e*/ 	.byte	0x05
	.zero		1


	//   ....[34]....
        /*0310*/ 	.word	0x00000d00
        /*0314*/ 	.word	0x000000ff
        /*0318*/ 	.word	0x00000108
        /*031c*/ 	.short	0x0100
        /*031e*/ 	.byte	0x05
	.zero		1


	//   ....[35]....
        /*0320*/ 	.word	0x00000d10
        /*0324*/ 	.word	0x000000ff
        /*0328*/ 	.word	0x00000118
        /*032c*/ 	.short	0x0100
        /*032e*/ 	.byte	0x05
	.zero		1


	//   ....[36]....
        /*0330*/ 	.word	0x000015f0
        /*0334*/ 	.word	0x00000003
        /*0338*/ 	.word	0x00000110
        /*033c*/ 	.short	0x010a
        /*033e*/ 	.byte	0xff
	.zero		1


	//   ....[37]....
        /*0340*/ 	.word	0x00001620
        /*0344*/ 	.word	0x00000003
        /*0348*/ 	.word	0x00000100
        /*034c*/ 	.short	0x0101
        /*034e*/ 	.byte	0xff
	.zero		1


	//   ....[38]....
        /*0350*/ 	.word	0x000016f0
        /*0354*/ 	.word	0x000000ff
        /*0358*/ 	.word	0x00000038
        /*035c*/ 	.short	0x010a
        /*035e*/ 	.byte	0x08
	.zero		1


	//   ....[39]....
        /*0360*/ 	.word	0x00001790
        /*0364*/ 	.word	0x000000ff
        /*0368*/ 	.word	0x00000038
        /*036c*/ 	.short	0x010a
        /*036e*/ 	.byte	0x21
	.zero		1


	//   ....[40]....
        /*0370*/ 	.word	0x000018e0
        /*0374*/ 	.word	0x000000ff
        /*0378*/ 	.word	0x00000038
        /*037c*/ 	.short	0x010a
        /*037e*/ 	.byte	0x08
	.zero		1


	//   ....[41]....
        /*0380*/ 	.word	0x000019f0
        /*0384*/ 	.word	0x000000ff
        /*0388*/ 	.word	0x00000098
        /*038c*/ 	.short	0x0101
        /*038e*/ 	.byte	0x04
	.zero		1


	//   ....[42]....
        /*0390*/ 	.word	0x00001a10
        /*0394*/ 	.word	0x000000ff
        /*0398*/ 	.word	0x00000038
        /*039c*/ 	.short	0x010a
        /*039e*/ 	.byte	0x08
	.zero		1


	//   ....[43]....
        /*03a0*/ 	.word	0x00001a90
        /*03a4*/ 	.word	0x000000ff
        /*03a8*/ 	.word	0x00000038
        /*03ac*/ 	.short	0x010a
        /*03ae*/ 	.byte	0x11
	.zero		1


	//   ....[44]....
        /*03b0*/ 	.word	0x00001be0
        /*03b4*/ 	.word	0x000000ff
        /*03b8*/ 	.word	0x00000038
        /*03bc*/ 	.short	0x010a
        /*03be*/ 	.byte	0x08
	.zero		1


	//   ....[45]....
        /*03c0*/ 	.word	0x00001d20
        /*03c4*/ 	.word	0x00000002
        /*03c8*/ 	.word	0x000000a0
        /*03cc*/ 	.short	0x010a
        /*03ce*/ 	.byte	0xff
	.zero		1


	//   ....[46]....
        /*03d0*/ 	.word	0x00001de0
        /*03d4*/ 	.word	0x00000002
        /*03d8*/ 	.word	0x00000000
        /*03dc*/ 	.short	0x0101
        /*03de*/ 	.byte	0xff
	.zero		1


	//   ....[47]....
        /*03e0*/ 	.word	0x00002340
        /*03e4*/ 	.word	0x000000ff
        /*03e8*/ 	.word	0x00000000
        /*03ec*/ 	.short	0x010a
        /*03ee*/ 	.byte	0x05
	.zero		1


	//   ....[48]....
        /*03f0*/ 	.word	0x000023d0
        /*03f4*/ 	.word	0x000000ff
        /*03f8*/ 	.word	0x00000000
        /*03fc*/ 	.short	0x010a
        /*03fe*/ 	.byte	0x05
	.zero		1


	//   ....[49]....
        /*0400*/ 	.word	0x00002460
        /*0404*/ 	.word	0x000000ff
        /*0408*/ 	.word	0x00000000
        /*040c*/ 	.short	0x010a
        /*040e*/ 	.byte	0x05
	.zero		1


	//   ....[50]....
        /*0410*/ 	.word	0x000024f0
        /*0414*/ 	.word	0x000000ff
        /*0418*/ 	.word	0x00000000
        /*041c*/ 	.short	0x010a
        /*041e*/ 	.byte	0x05
	.zero		1


	//   ....[51]....
        /*0420*/ 	.word	0x00002580
        /*0424*/ 	.word	0x000000ff
        /*0428*/ 	.word	0x00000000
        /*042c*/ 	.short	0x010a
        /*042e*/ 	.byte	0x05
	.zero		1


	//   ....[52]....
        /*0430*/ 	.word	0x00002610
        /*0434*/ 	.word	0x000000ff
        /*0438*/ 	.word	0x00000000
        /*043c*/ 	.short	0x010a
        /*043e*/ 	.byte	0x05
	.zero		1


	//   ....[53]....
        /*0440*/ 	.word	0x000026b0
        /*0444*/ 	.word	0x00000000
        /*0448*/ 	.word	0x00000000
        /*044c*/ 	.short	0x010a
        /*044e*/ 	.byte	0xff
	.zero		1


	//   ....[54]....
        /*0450*/ 	.word	0x000027d0
        /*0454*/ 	.word	0x00000000
        /*0458*/ 	.word	0x00000100
        /*045c*/ 	.short	0x010a
        /*045e*/ 	.byte	0xff
	.zero		1


	//   ....[55]....
        /*0460*/ 	.word	0x00002830
        /*0464*/ 	.word	0x00000004
        /*0468*/ 	.word	0x00000000
        /*046c*/ 	.short	0x0101
        /*046e*/ 	.byte	0xff
	.zero		1


	//   ....[56]....
        /*0470*/ 	.word	0x00002850
        /*0474*/ 	.word	0x000000ff
        /*0478*/ 	.word	0x000000b0
        /*047c*/ 	.short	0x010a
        /*047e*/ 	.byte	0x05
	.zero		1


	//   ....[57]....
        /*0480*/ 	.word	0x00002970
        /*0484*/ 	.word	0x00000000
        /*0488*/ 	.word	0x000000a0
        /*048c*/ 	.short	0x010a
        /*048e*/ 	.byte	0xff
	.zero		1


	//   ....[58]....
        /*0490*/ 	.word	0x00002a80
        /*0494*/ 	.word	0x00000000
        /*0498*/ 	.word	0x00000000
        /*049c*/ 	.short	0x0101
        /*049e*/ 	.byte	0xff
	.zero		1


	//   ....[59]....
        /*04a0*/ 	.word	0x00002b10
        /*04a4*/ 	.word	0x000000ff
        /*04a8*/ 	.word	0x000000b0
        /*04ac*/ 	.short	0x0106
        /*04ae*/ 	.byte	0x05
	.zero		1


	//   ....[60]....
        /*04b0*/ 	.word	0x00002b30
        /*04b4*/ 	.word	0x000000ff
        /*04b8*/ 	.word	0x000000b0
        /*04bc*/ 	.short	0x010a
        /*04be*/ 	.byte	0x05
	.zero		1


	//   ....[61]....
        /*04c0*/ 	.word	0x00002bc0
        /*04c4*/ 	.word	0x000000ff
        /*04c8*/ 	.word	0x000000b0
        /*04cc*/ 	.short	0x0106
        /*04ce*/ 	.byte	0x04
	.zero		1


	//   ....[62]....
        /*04d0*/ 	.word	0x00002c00
        /*04d4*/ 	.word	0x00000000
        /*04d8*/ 	.word	0x000000b0
        /*04dc*/ 	.short	0x010a
        /*04de*/ 	.byte	0xff
	.zero		1


	//   ....[63]....
        /*04e0*/ 	.word	0x000030e0
        /*04e4*/ 	.word	0x00000000
        /*04e8*/ 	.word	0x000000a0
        /*04ec*/ 	.short	0x010a
        /*04ee*/ 	.byte	0xff
	.zero		1


	//   ....[64]....
        /*04f0*/ 	.word	0x000031e0
        /*04f4*/ 	.word	0x00000003
        /*04f8*/ 	.word	0x00000000
        /*04fc*/ 	.short	0x0101
        /*04fe*/ 	.byte	0xff
	.zero		1


	//   ....[65]....
        /*0500*/ 	.word	0x000031f0
        /*0504*/ 	.word	0x000000ff
        /*0508*/ 	.word	0x00000000
        /*050c*/ 	.short	0x010a
        /*050e*/ 	.byte	0x04
	.zero		1


	//   ....[66]....
        /*0510*/ 	.word	0x00003210
        /*0514*/ 	.word	0x000000ff
        /*0518*/ 	.word	0x000000e0
        /*051c*/ 	.short	0x010a
        /*051e*/ 	.byte	0x09
	.zero		1


	//   ....[67]....
        /*0520*/ 	.word	0x00003350
        /*0524*/ 	.word	0x000000ff
        /*0528*/ 	.word	0x00000000
        /*052c*/ 	.short	0x010a
        /*052e*/ 	.byte	0x07
	.zero		1


	//   ....[68]....
        /*0530*/ 	.word	0x00003480
        /*0534*/ 	.word	0x000000ff
        /*0538*/ 	.word	0x00000000
        /*053c*/ 	.short	0x010a
        /*053e*/ 	.byte	0x04
	.zero		1


	//   ....[69]....
        /*0540*/ 	.word	0x00003630
        /*0544*/ 	.word	0x000000ff
        /*0548*/ 	.word	0x00000000
        /*054c*/ 	.short	0x010a
        /*054e*/ 	.byte	0x05
	.zero		1


	//   ....[70]....
        /*0550*/ 	.word	0x000036c0
        /*0554*/ 	.word	0x000000ff
        /*0558*/ 	.word	0x00000000
        /*055c*/ 	.short	0x010a
        /*055e*/ 	.byte	0x05
	.zero		1


	//   ....[71]....
        /*0560*/ 	.word	0x00003750
        /*0564*/ 	.word	0x000000ff
        /*0568*/ 	.word	0x00000000
        /*056c*/ 	.short	0x010a
        /*056e*/ 	.byte	0x05
	.zero		1


	//   ....[72]....
        /*0570*/ 	.word	0x000037e0
        /*0574*/ 	.word	0x000000ff
        /*0578*/ 	.word	0x00000000
        /*057c*/ 	.short	0x010a
        /*057e*/ 	.byte	0x07
	.zero		1


	//   ....[73]....
        /*0580*/ 	.word	0x00003c40
        /*0584*/ 	.word	0x00000000
        /*0588*/ 	.word	0x000000a0
        /*058c*/ 	.short	0x010a
        /*058e*/ 	.byte	0xff
	.zero		1


	//   ....[74]....
        /*0590*/ 	.word	0x00003d00
        /*0594*/ 	.word	0x00000000
        /*0598*/ 	.word	0x00000000
        /*059c*/ 	.short	0x0101
        /*059e*/ 	.byte	0xff
	.zero		1


	//   ....[75]....
        /*05a0*/ 	.word	0x00004020
        /*05a4*/ 	.word	0x000000ff
        /*05a8*/ 	.word	0x00000098
        /*05ac*/ 	.short	0x010a
        /*05ae*/ 	.byte	0x07
	.zero		1


	//   ....[76]....
        /*05b0*/ 	.word	0x00004210
        /*05b4*/ 	.word	0x000000ff
        /*05b8*/ 	.word	0x00000080
        /*05bc*/ 	.short	0x010a
        /*05be*/ 	.byte	0x07
	.zero		1


	//   ....[77]....
        /*05c0*/ 	.word	0x000043e0
        /*05c4*/ 	.word	0x000000ff
        /*05c8*/ 	.word	0x00000070
        /*05cc*/ 	.short	0x010b
        /*05ce*/ 	.byte	0x07
	.zero		1


	//   ....[78]....
        /*05d0*/ 	.word	0x00004450
        /*05d4*/ 	.word	0x000000ff
        /*05d8*/ 	.word	0x00000000
        /*05dc*/ 	.short	0x0101
        /*05de*/ 	.byte	0x08
	.zero		1


	//   ....[79]....
        /*05e0*/ 	.word	0x00004480
        /*05e4*/ 	.word	0x000000ff
        /*05e8*/ 	.word	0x00000088
        /*05ec*/ 	.short	0x010a
        /*05ee*/ 	.byte	0x07
	.zero		1


	//   ....[80]....
        /*05f0*/ 	.word	0x00004690
        /*05f4*/ 	.word	0x000000ff
        /*05f8*/ 	.word	0x00000078
        /*05fc*/ 	.short	0x010b
        /*05fe*/ 	.byte	0x07
	.zero		1


	//   ....[81]....
        /*0600*/ 	.word	0x000046b0
        /*0604*/ 	.word	0x000000ff
        /*0608*/ 	.word	0x00000000
        /*060c*/ 	.short	0x0101
        /*060e*/ 	.byte	0x0d
	.zero		1


	//   ....[82]....
        /*0610*/ 	.word	0x000046e0
        /*0614*/ 	.word	0x000000ff
        /*0618*/ 	.word	0x00000080
        /*061c*/ 	.short	0x010a
        /*061e*/ 	.byte	0x07
	.zero		1


	//   ....[83]....
        /*0620*/ 	.word	0x00004720
        /*0624*/ 	.word	0x00000000
        /*0628*/ 	.word	0x00000088
        /*062c*/ 	.short	0x010a
        /*062e*/ 	.byte	0xff
	.zero		1


	//   ....[84]....
        /*0630*/ 	.word	0x00004a60
        /*0634*/ 	.word	0x00000000
        /*0638*/ 	.word	0x000000a0
        /*063c*/ 	.short	0x010a
        /*063e*/ 	.byte	0xff
	.zero		1


	//   ....[85]....
        /*0640*/ 	.word	0x00004b70
        /*0644*/ 	.word	0x00000000
        /*0648*/ 	.word	0x00000000
        /*064c*/ 	.short	0x0101
        /*064e*/ 	.byte	0xff
	.zero		1


	//   ....[86]....
        /*0650*/ 	.word	0x000055c0
        /*0654*/ 	.word	0x00000000
        /*0658*/ 	.word	0x00000070
        /*065c*/ 	.short	0x010a
        /*065e*/ 	.byte	0xff
	.zero		1


	//   ....[87]....
        /*0660*/ 	.word	0x00005630
        /*0664*/ 	.word	0x00000071
        /*0668*/ 	.word	0x000000c0
        /*066c*/ 	.short	0x010a
        /*066e*/ 	.byte	0xff
	.zero		1


	//   ....[88]....
        /*0670*/ 	.word	0x00005710
        /*0674*/ 	.word	0x00000000
        /*0678*/ 	.word	0x00000070
        /*067c*/ 	.short	0x010a
        /*067e*/ 	.byte	0xff
	.zero		1


	//   ....[89]....
        /*0680*/ 	.word	0x00005850
        /*0684*/ 	.word	0x00000000
        /*0688*/ 	.word	0x00000000
        /*068c*/ 	.short	0x0101
        /*068e*/ 	.byte	0xff
	.zero		1


	//   ....[90]....
        /*0690*/ 	.word	0x000058b0
        /*0694*/ 	.word	0x00000071
        /*0698*/ 	.word	0x000000c0
        /*069c*/ 	.short	0x010a
        /*069e*/ 	.byte	0xff
	.zero		1


	//   ....[91]....
        /*06a0*/ 	.word	0x00006400
        /*06a4*/ 	.word	0x00000020
        /*06a8*/ 	.word	0x00000070
        /*06ac*/ 	.short	0x010a
        /*06ae*/ 	.byte	0xff
	.zero		1


	//   ....[92]....
        /*06b0*/ 	.word	0x000064c0
        /*06b4*/ 	.word	0x00000020
        /*06b8*/ 	.word	0x00000070
        /*06bc*/ 	.short	0x010a
        /*06be*/ 	.byte	0xff
	.zero		1


	//   ....[93]....
        /*06c0*/ 	.word	0x000065e0
        /*06c4*/ 	.word	0x00000003
        /*06c8*/ 	.word	0x00000000
        /*06cc*/ 	.short	0x0101
        /*06ce*/ 	.byte	0xff
	.zero		1


	//   ....[94]....
        /*06d0*/ 	.word	0x00006a20
        /*06d4*/ 	.word	0x000000ff
        /*06d8*/ 	.word	0x00000000
        /*06dc*/ 	.short	0x0101
        /*06de*/ 	.byte	0x05
	.zero		1


	//   ....[95]....
        /*06e0*/ 	.word	0x00007260
        /*06e4*/ 	.word	0x00000003
        /*06e8*/ 	.word	0x00000110
        /*06ec*/ 	.short	0x010a
        /*06ee*/ 	.byte	0xff
	.zero		1


	//   ....[96]....
        /*06f0*/ 	.word	0x000072c0
        /*06f4*/ 	.word	0x00000002
        /*06f8*/ 	.word	0x00000038
        /*06fc*/ 	.short	0x010a
        /*06fe*/ 	.byte	0xff
	.zero		1


	//   ....[97]....
        /*0700*/ 	.word	0x00007320
        /*0704*/ 	.word	0x00000002
        /*0708*/ 	.word	0x00000038
        /*070c*/ 	.short	0x010a
        /*070e*/ 	.byte	0xff
	.zero		1


	//   ....[98]....
        /*0710*/ 	.word	0x00007370
        /*0714*/ 	.word	0x00000002
        /*0718*/ 	.word	0x000000a0
        /*071c*/ 	.short	0x010a
        /*071e*/ 	.byte	0xff
	.zero		1


	//   ....[99]....
        /*0720*/ 	.word	0x000073d0
        /*0724*/ 	.word	0x00000000
        /*0728*/ 	.word	0x00000000
        /*072c*/ 	.short	0x010a
        /*072e*/ 	.byte	0xff
	.zero		1


	//   ....[100]....
        /*0730*/ 	.word	0x00007430
        /*0734*/ 	.word	0x00000000
        /*0738*/ 	.word	0x00000000
        /*073c*/ 	.short	0x010a
        /*073e*/ 	.byte	0xff
	.zero		1


	//   ....[101]....
        /*0740*/ 	.word	0x00007490
        /*0744*/ 	.word	0x00000000
        /*0748*/ 	.word	0x00000000
        /*074c*/ 	.short	0x010a
        /*074e*/ 	.byte	0xff
	.zero		1


	//   ....[102]....
        /*0750*/ 	.word	0x000074f0
        /*0754*/ 	.word	0x00000000
        /*0758*/ 	.word	0x00000000
        /*075c*/ 	.short	0x010a
        /*075e*/ 	.byte	0xff
	.zero		1


	//   ....[103]....
        /*0760*/ 	.word	0x00007550
        /*0764*/ 	.word	0x00000000
        /*0768*/ 	.word	0x00000000
        /*076c*/ 	.short	0x010a
        /*076e*/ 	.byte	0xff
	.zero		1


	//   ....[104]....
        /*0770*/ 	.word	0x000075b0
        /*0774*/ 	.word	0x00000000
        /*0778*/ 	.word	0x00000000
        /*077c*/ 	.short	0x010a
        /*077e*/ 	.byte	0xff
	.zero		1


	//   ....[105]....
        /*0780*/ 	.word	0x00007600
        /*0784*/ 	.word	0x00000000
        /*0788*/ 	.word	0x00000100
        /*078c*/ 	.short	0x010a
        /*078e*/ 	.byte	0xff
	.zero		1


	//   ....[106]....
        /*0790*/ 	.word	0x00007660
        /*0794*/ 	.word	0x00000000
        /*0798*/ 	.word	0x000000b0
        /*079c*/ 	.short	0x010a
        /*079e*/ 	.byte	0xff
	.zero		1


	//   ....[107]....
        /*07a0*/ 	.word	0x000076b0
        /*07a4*/ 	.word	0x00000000
        /*07a8*/ 	.word	0x000000a0
        /*07ac*/ 	.short	0x010a
        /*07ae*/ 	.byte	0xff
	.zero		1


	//   ....[108]....
        /*07b0*/ 	.word	0x00007710
        /*07b4*/ 	.word	0x00000000
        /*07b8*/ 	.word	0x000000b0
        /*07bc*/ 	.short	0x010a
        /*07be*/ 	.byte	0xff
	.zero		1


	//   ....[109]....
        /*07c0*/ 	.word	0x00007760
        /*07c4*/ 	.word	0x00000000
        /*07c8*/ 	.word	0x000000a0
        /*07cc*/ 	.short	0x010a
        /*07ce*/ 	.byte	0xff
	.zero		1


	//   ....[110]....
        /*07d0*/ 	.word	0x000077c0
        /*07d4*/ 	.word	0x00000003
        /*07d8*/ 	.word	0x000000e0
        /*07dc*/ 	.short	0x010a
        /*07de*/ 	.byte	0xff
	.zero		1


	//   ....[111]....
        /*07e0*/ 	.word	0x00007820
        /*07e4*/ 	.word	0x00000000
        /*07e8*/ 	.word	0x00000000
        /*07ec*/ 	.short	0x010a
        /*07ee*/ 	.byte	0xff
	.zero		1


	//   ....[112]....
        /*07f0*/ 	.word	0x00007880
        /*07f4*/ 	.word	0x00000000
        /*07f8*/ 	.word	0x00000000
        /*07fc*/ 	.short	0x010a
        /*07fe*/ 	.byte	0xff
	.zero		1


	//   ....[113]....
        /*0800*/ 	.word	0x000078e0
        /*0804*/ 	.word	0x00000000
        /*0808*/ 	.word	0x00000000
        /*080c*/ 	.short	0x010a
        /*080e*/ 	.byte	0xff
	.zero		1


	//   ....[114]....
        /*0810*/ 	.word	0x00007940
        /*0814*/ 	.word	0x00000000
        /*0818*/ 	.word	0x00000000
        /*081c*/ 	.short	0x010a
        /*081e*/ 	.byte	0xff
	.zero		1


	//   ....[115]....
        /*0820*/ 	.word	0x000079a0
        /*0824*/ 	.word	0x00000000
        /*0828*/ 	.word	0x00000000
        /*082c*/ 	.short	0x010a
        /*082e*/ 	.byte	0xff
	.zero		1


	//   ....[116]....
        /*0830*/ 	.word	0x000079f0
        /*0834*/ 	.word	0x00000000
        /*0838*/ 	.word	0x000000a0
        /*083c*/ 	.short	0x010a
        /*083e*/ 	.byte	0xff
	.zero		1


	//   ....[117]....
        /*0840*/ 	.word	0x00007a50
        /*0844*/ 	.word	0x00000000
        /*0848*/ 	.word	0x00000098
        /*084c*/ 	.short	0x010a
        /*084e*/ 	.byte	0xff
	.zero		1


	//   ....[118]....
        /*0850*/ 	.word	0x00007ab0
        /*0854*/ 	.word	0x00000003
        /*0858*/ 	.word	0x00000080
        /*085c*/ 	.short	0x010a
        /*085e*/ 	.byte	0xff
	.zero		1


	//   ....[119]....
        /*0860*/ 	.word	0x00007b10
        /*0864*/ 	.word	0x00000003
        /*0868*/ 	.word	0x00000088
        /*086c*/ 	.short	0x010a
        /*086e*/ 	.byte	0xff
	.zero		1


	//   ....[120]....
        /*0870*/ 	.word	0x00007b70
        /*0874*/ 	.word	0x00000000
        /*0878*/ 	.word	0x00000080
        /*087c*/ 	.short	0x010a
        /*087e*/ 	.byte	0xff
	.zero		1


	//   ....[121]....
        /*0880*/ 	.word	0x00007bc0
        /*0884*/ 	.word	0x00000000
        /*0888*/ 	.word	0x000000a0
        /*088c*/ 	.short	0x010a
        /*088e*/ 	.byte	0xff
	.zero		1


	//   ....[122]....
        /*0890*/ 	.word	0x00007c10
        /*0894*/ 	.word	0x00000000
        /*0898*/ 	.word	0x00000070
        /*089c*/ 	.short	0x010a
        /*089e*/ 	.byte	0xff
	.zero		1


	//   ....[123]....
        /*08a0*/ 	.word	0x00007c60
        /*08a4*/ 	.word	0x00000071
        /*08a8*/ 	.word	0x000000c0
        /*08ac*/ 	.short	0x010a
        /*08ae*/ 	.byte	0xff
	.zero		1


	//   ....[124]....
        /*08b0*/ 	.word	0x00007cb0
        /*08b4*/ 	.word	0x00000020
        /*08b8*/ 	.word	0x00000070
        /*08bc*/ 	.short	0x010a
        /*08be*/ 	.byte	0xff
	.zero		1


	//----- nvinfo : EIATTR_NUM_MBARRIERS
	.align		4
.L_47:
        /*08c0*/ 	.byte	0x03, 0x38
        /*08c2*/ 	.short	0x0024


	//----- nvinfo : EIATTR_EXIT_INSTR_OFFSETS
	.align		4
        /*08c4*/ 	.byte	0x04, 0x1c
        /*08c6*/ 	.short	(.L_49 - .L_48)


	//   ....[0]....
.L_48:
        /*08c8*/ 	.word	0x000026e0


	//   ....[1]....
        /*08cc*/ 	.word	0x00002bd0


	//   ....[2]....
        /*08d0*/ 	.word	0x00002c30


	//   ....[3]....
        /*08d4*/ 	.word	0x00003a40


	//   ....[4]....
        /*08d8*/ 	.word	0x00004750


	//   ....[5]....
        /*08dc*/ 	.word	0x00004790


	//   ....[6]....
        /*08e0*/ 	.word	0x00007250


	//----- nvinfo : EIATTR_MAX_THREADS
	.align		4
.L_49:
        /*08e4*/ 	.byte	0x04, 0x05
        /*08e6*/ 	.short	(.L_51 - .L_50)
.L_50:
        /*08e8*/ 	.word	0x00000100
        /*08ec*/ 	.word	0x00000001
        /*08f0*/ 	.word	0x00000001


	//----- nvinfo : EIATTR_CRS_STACK_SIZE
	.align		4
.L_51:
        /*08f4*/ 	.byte	0x04, 0x1e
        /*08f6*/ 	.short	(.L_53 - .L_52)
.L_52:
        /*08f8*/ 	.word	0x00000000


	//----- nvinfo : EIATTR_CBANK_PARAM_SIZE
	.align		4
.L_53:
        /*08fc*/ 	.byte	0x03, 0x19
        /*08fe*/ 	.short	0x0800


	//----- nvinfo : EIATTR_PARAM_CBANK
	.align		4
        /*0900*/ 	.byte	0x04, 0x0a
        /*0902*/ 	.short	(.L_55 - .L_54)
	.align		4
.L_54:
        /*0904*/ 	.word	index@(.nv.constant0._ZN7cutlass13device_kernelINS_4gemm6kernel13GemmUniversalIN4cute5tupleIJiiiiEEENS1_10collective13CollectiveMmaINS1_35MainloopSm100TmaUmmaWarpSpecializedILi7ELi2ELi4ENS5_IJNS4_1CILi1EEESB_SB_EEEEENS5_IJNSA_ILi64EEENSA_ILi128EEENSA_ILi32EEEEEENS_12float_e5m2_tENS5_IJlSB_lEEESI_SJ_NS4_8TiledMMAINS4_8MMA_AtomIJNS4_10MMA_TraitsINS4_19SM100_MMA_F8F6F4_SSEJSI_SI_fSE_SF_NS4_17integral_constantINS4_4UMMA5MajorELSQ_0EEESR_NSO_INSP_7ScaleInELSS_0EEEST_EEEEEENS4_6LayoutISC_NS5_IJNSA_ILi0EEESX_SX_EEEEENS5_IJNS4_10UnderscoreES10_S10_EEEEENS4_13SM90_TMA_LOADENS4_14ComposedLayoutINS4_7SwizzleILi1ELi4ELi3EEENS4_18smem_ptr_flag_bitsILi8EEENSW_INS5_IJNSA_ILi8EEESG_EEENS5_IJSG_SB_EEEEEEEvNS4_8identityES13_S1D_vS1E_EENS_8epilogue10collective18CollectiveEpilogueINS1G_23Sm100TmaWarpSpecializedILi2ELi2ELi32ELb0ELb0EEEJSH_NS5_IJNSW_ISE_SB_EES1L_EEESI_SJ_SI_SJ_NS1G_6fusion15FusionCallbacksIS1K_NS1N_17LinearCombinationISI_fSI_fLNS_15FloatRoundStyleE2EEESH_S1M_JEEENS4_5SM1004TMEM4LOAD26SM100_TMEM_LOAD_16dp32b32xES13_NS14_INS15_ILi2ELi4ELi3EEES18_NSW_INS5_IJS19_SE_EEENS5_IJSE_SB_EEEEEEENS4_39AutoVectorizingCopyWithAssumedAlignmentILi128EEENS4_14SM90_TMA_STOREES21_S23_S23_EEEvvEEEEvNT_6ParamsE)
        /*0908*/ 	.short	0x0380
        /*090a*/ 	.short	0x0800


	//----- nvinfo : EIATTR_SW_WAR
	.align		4
.L_55:
        /*090c*/ 	.byte	0x04, 0x36
        /*090e*/ 	.short	(.L_57 - .L_56)
.L_56:
        /*0910*/ 	.word	0x00000008
.L_57:


//--------------------- .nv.callgraph             --------------------------
	.section	.nv.callgraph,"",@"SHT_CUDA_CALLGRAPH"
	.align	4
	.sectionentsize	8
	.align		4
        /*0000*/ 	.word	0x00000000
	.align		4
        /*0004*/ 	.word	0xffffffff
	.align		4
        /*0008*/ 	.word	index@(_ZN7cutlass13device_kernelINS_4gemm6kernel13GemmUniversalIN4cute5tupleIJiiiiEEENS1_10collective13CollectiveMmaINS1_35MainloopSm100TmaUmmaWarpSpecializedILi7ELi2ELi4ENS5_IJNS4_1CILi1EEESB_SB_EEEEENS5_IJNSA_ILi64EEENSA_ILi128EEENSA_ILi32EEEEEENS_12float_e5m2_tENS5_IJlSB_lEEESI_SJ_NS4_8TiledMMAINS4_8MMA_AtomIJNS4_10MMA_TraitsINS4_19SM100_MMA_F8F6F4_SSEJSI_SI_fSE_SF_NS4_17integral_constantINS4_4UMMA5MajorELSQ_0EEESR_NSO_INSP_7ScaleInELSS_0EEEST_EEEEEENS4_6LayoutISC_NS5_IJNSA_ILi0EEESX_SX_EEEEENS5_IJNS4_10UnderscoreES10_S10_EEEEENS4_13SM90_TMA_LOADENS4_14ComposedLayoutINS4_7SwizzleILi1ELi4ELi3EEENS4_18smem_ptr_flag_bitsILi8EEENSW_INS5_IJNSA_ILi8EEESG_EEENS5_IJSG_SB_EEEEEEEvNS4_8identityES13_S1D_vS1E_EENS_8epilogue10collective18CollectiveEpilogueINS1G_23Sm100TmaWarpSpecializedILi2ELi2ELi32ELb0ELb0EEEJSH_NS5_IJNSW_ISE_SB_EES1L_EEESI_SJ_SI_SJ_NS1G_6fusion15FusionCallbacksIS1K_NS1N_17LinearCombinationISI_fSI_fLNS_15FloatRoundStyleE2EEESH_S1M_JEEENS4_5SM1004TMEM4LOAD26SM100_TMEM_LOAD_16dp32b32xES13_NS14_INS15_ILi2ELi4ELi3EEES18_NSW_INS5_IJS19_SE_EEENS5_IJSE_SB_EEEEEEENS4_39AutoVectorizingCopyWithAssumedAlignmentILi128EEENS4_14SM90_TMA_STOREES21_S23_S23_EEEvvEEEEvNT_6ParamsE)
	.align		4
        /*000c*/ 	.word	index@(__assertfail)
	.align		4
        /*0010*/ 	.word	0x00000000
	.align		4
        /*0014*/ 	.word	0xfffffffe
	.align		4
        /*0018*/ 	.word	0x00000000
	.align		4
        /*001c*/ 	.word	0xfffffffd
	.align		4
        /*0020*/ 	.word	0x00000000
	.align		4
        /*0024*/ 	.word	0xfffffffc


//--------------------- .nv.constant4             --------------------------
	.section	.nv.constant4,"a",@progbits
	.align	8
	.align		8
.nv.constant4:
        /*0000*/ 	.dword	__assertfail
	.align		8
        /*0008*/ 	.dword	__unnamed_1
	.align		8
        /*0010*/ 	.dword	__unnamed_2
	.align		8
        /*0018*/ 	.dword	_ZN40_INTERNAL_9cb82d80_4_k_cu_9259a964_253304cuda3std3__45__cpo5beginE
	.align		8
        /*0020*/ 	.dword	_ZN40_INTERNAL_9cb82d80_4_k_cu_9259a964_253304cuda3std3__45__cpo3endE
	.align		8
        /*0028*/ 	.dword	_ZN40_INTERNAL_9cb82d80_4_k_cu_9259a964_253304cuda3std3__45__cpo6cbeginE
	.align		8
        /*0030*/ 	.dword	_ZN40_INTERNAL_9cb82d80_4_k_cu_9259a964_253304cuda3std3__45__cpo4cendE
	.align		8
        /*0038*/ 	.dword	_ZN40_INTERNAL_9cb82d80_4_k_cu_9259a964_253304cuda3std3__442_GLOBAL__N__9cb82d80_4_k_cu_9259a964_253306ignoreE
	.align		8
        /*0040*/ 	.dword	_ZN40_INTERNAL_9cb82d80_4_k_cu_9259a964_253304cuda3std3__419piecewise_constructE
	.align		8
        /*0048*/ 	.dword	_ZN40_INTERNAL_9cb82d80_4_k_cu_9259a964_253304cuda3std3__48in_placeE
	.align		8
        /*0050*/ 	.dword	_ZN40_INTERNAL_9cb82d80_4_k_cu_9259a964_253304cuda3std6ranges3__45__cpo4swapE
	.align		8
        /*0058*/ 	.dword	_ZN40_INTERNAL_9cb82d80_4_k_cu_9259a964_253304cuda3std6ranges3__45__cpo9iter_moveE
	.align		8
        /*0060*/ 	.dword	_ZN40_INTERNAL_9cb82d80_4_k_cu_9259a964_253304cute7productE
	.align		8
        /*0068*/ 	.dword	_ZN40_INTERNAL_9cb82d80_4_k_cu_9259a964_253304cute1_E
	.align		8
        /*0070*/ 	.dword	$str$25
	.align		8
        /*0078*/ 	.dword	$str$26
	.align		8
        /*0080*/ 	.dword	$str$27
	.align		8
        /*0088*/ 	.dword	$str$28


//--------------------- .text._ZN7cutlass13device_kernelINS_4gemm6kernel13GemmUniversalIN4cute5tupleIJiiiiEEENS1_10collective13CollectiveMmaINS1_35MainloopSm100TmaUmmaWarpSpecializedILi7ELi2ELi4ENS5_IJNS4_1CILi1EEESB_SB_EEEEENS5_IJNSA_ILi64EEENSA_ILi128EEENSA_ILi32EEEEEENS_12float_e5m2_tENS5_IJlSB_lEEESI_SJ_NS4_8TiledMMAINS4_8MMA_AtomIJNS4_10MMA_TraitsINS4_19SM100_MMA_F8F6F4_SSEJSI_SI_fSE_SF_NS4_17integral_constantINS4_4UMMA5MajorELSQ_0EEESR_NSO_INSP_7ScaleInELSS_0EEEST_EEEEEENS4_6LayoutISC_NS5_IJNSA_ILi0EEESX_SX_EEEEENS5_IJNS4_10UnderscoreES10_S10_EEEEENS4_13SM90_TMA_LOADENS4_14ComposedLayoutINS4_7SwizzleILi1ELi4ELi3EEENS4_18smem_ptr_flag_bitsILi8EEENSW_INS5_IJNSA_ILi8EEESG_EEENS5_IJSG_SB_EEEEEEEvNS4_8identityES13_S1D_vS1E_EENS_8epilogue10collective18CollectiveEpilogueINS1G_23Sm100TmaWarpSpecializedILi2ELi2ELi32ELb0ELb0EEEJSH_NS5_IJNSW_ISE_SB_EES1L_EEESI_SJ_SI_SJ_NS1G_6fusion15FusionCallbacksIS1K_NS1N_17LinearCombinationISI_fSI_fLNS_15FloatRoundStyleE2EEESH_S1M_JEEENS4_5SM1004TMEM4LOAD26SM100_TMEM_LOAD_16dp32b32xES13_NS14_INS15_ILi2ELi4ELi3EEES18_NSW_INS5_IJS19_SE_EEENS5_IJSE_SB_EEEEEEENS4_39AutoVectorizingCopyWithAssumedAlignmentILi128EEENS4_14SM90_TMA_STOREES21_S23_S23_EEEvvEEEEvNT_6ParamsE --------------------------
	.section	.text._ZN7cutlass13device_kernelINS_4gemm6kernel13GemmUniversalIN4cute5tupleIJiiiiEEENS1_10collective13CollectiveMmaINS1_35MainloopSm100TmaUmmaWarpSpecializedILi7ELi2ELi4ENS5_IJNS4_1CILi1EEESB_SB_EEEEENS5_IJNSA_ILi64EEENSA_ILi128EEENSA_ILi32EEEEEENS_12float_e5m2_tENS5_IJlSB_lEEESI_SJ_NS4_8TiledMMAINS4_8MMA_AtomIJNS4_10MMA_TraitsINS4_19SM100_MMA_F8F6F4_SSEJSI_SI_fSE_SF_NS4_17integral_constantINS4_4UMMA5MajorELSQ_0EEESR_NSO_INSP_7ScaleInELSS_0EEEST_EEEEEENS4_6LayoutISC_NS5_IJNSA_ILi0EEESX_SX_EEEEENS5_IJNS4_10UnderscoreES10_S10_EEEEENS4_13SM90_TMA_LOADENS4_14ComposedLayoutINS4_7SwizzleILi1ELi4ELi3EEENS4_18smem_ptr_flag_bitsILi8EEENSW_INS5_IJNSA_ILi8EEESG_EEENS5_IJSG_SB_EEEEEEEvNS4_8identityES13_S1D_vS1E_EENS_8epilogue10collective18CollectiveEpilogueINS1G_23Sm100TmaWarpSpecializedILi2ELi2ELi32ELb0ELb0EEEJSH_NS5_IJNSW_ISE_SB_EES1L_EEESI_SJ_SI_SJ_NS1G_6fusion15FusionCallbacksIS1K_NS1N_17LinearCombinationISI_fSI_fLNS_15FloatRoundStyleE2EEESH_S1M_JEEENS4_5SM1004TMEM4LOAD26SM100_TMEM_LOAD_16dp32b32xES13_NS14_INS15_ILi2ELi4ELi3EEES18_NSW_INS5_IJS19_SE_EEENS5_IJSE_SB_EEEEEEENS4_39AutoVectorizingCopyWithAssumedAlignmentILi128EEENS4_14SM90_TMA_STOREES21_S23_S23_EEEvvEEEEvNT_6ParamsE,"ax",@progbits
	.align	128
.text._ZN7cutlass13device_kernelINS_4gemm6kernel13GemmUniversalIN4cute5tupleIJiiiiEEENS1_10collective13CollectiveMmaINS1_35MainloopSm100TmaUmmaWarpSpecializedILi7ELi2ELi4ENS5_IJNS4_1CILi1EEESB_SB_EEEEENS5_IJNSA_ILi64EEENSA_ILi128EEENSA_ILi32EEEEEENS_12float_e5m2_tENS5_IJlSB_lEEESI_SJ_NS4_8TiledMMAINS4_8MMA_AtomIJNS4_10MMA_TraitsINS4_19SM100_MMA_F8F6F4_SSEJSI_SI_fSE_SF_NS4_17integral_constantINS4_4UMMA5MajorELSQ_0EEESR_NSO_INSP_7ScaleInELSS_0EEEST_EEEEEENS4_6LayoutISC_NS5_IJNSA_ILi0EEESX_SX_EEEEENS5_IJNS4_10UnderscoreES10_S10_EEEEENS4_13SM90_TMA_LOADENS4_14ComposedLayoutINS4_7SwizzleILi1ELi4ELi3EEENS4_18smem_ptr_flag_bitsILi8EEENSW_INS5_IJNSA_ILi8EEESG_EEENS5_IJSG_SB_EEEEEEEvNS4_8identityES13_S1D_vS1E_EENS_8epilogue10collective18CollectiveEpilogueINS1G_23Sm100TmaWarpSpecializedILi2ELi2ELi32ELb0ELb0EEEJSH_NS5_IJNSW_ISE_SB_EES1L_EEESI_SJ_SI_SJ_NS1G_6fusion15FusionCallbacksIS1K_NS1N_17LinearCombinationISI_fSI_fLNS_15FloatRoundStyleE2EEESH_S1M_JEEENS4_5SM1004TMEM4LOAD26SM100_TMEM_LOAD_16dp32b32xES13_NS14_INS15_ILi2ELi4ELi3EEES18_NSW_INS5_IJS19_SE_EEENS5_IJSE_SB_EEEEEEENS4_39AutoVectorizingCopyWithAssumedAlignmentILi128EEENS4_14SM90_TMA_STOREES21_S23_S23_EEEvvEEEEvNT_6ParamsE:
        .type           _ZN7cutlass13device_kernelINS_4gemm6kernel13GemmUniversalIN4cute5tupleIJiiiiEEENS1_10collective13CollectiveMmaINS1_35MainloopSm100TmaUmmaWarpSpecializedILi7ELi2ELi4ENS5_IJNS4_1CILi1EEESB_SB_EEEEENS5_IJNSA_ILi64EEENSA_ILi128EEENSA_ILi32EEEEEENS_12float_e5m2_tENS5_IJlSB_lEEESI_SJ_NS4_8TiledMMAINS4_8MMA_AtomIJNS4_10MMA_TraitsINS4_19SM100_MMA_F8F6F4_SSEJSI_SI_fSE_SF_NS4_17integral_constantINS4_4UMMA5MajorELSQ_0EEESR_NSO_INSP_7ScaleInELSS_0EEEST_EEEEEENS4_6LayoutISC_NS5_IJNSA_ILi0EEESX_SX_EEEEENS5_IJNS4_10UnderscoreES10_S10_EEEEENS4_13SM90_TMA_LOADENS4_14ComposedLayoutINS4_7SwizzleILi1ELi4ELi3EEENS4_18smem_ptr_flag_bitsILi8EEENSW_INS5_IJNSA_ILi8EEESG_EEENS5_IJSG_SB_EEEEEEEvNS4_8identityES13_S1D_vS1E_EENS_8epilogue10collective18CollectiveEpilogueINS1G_23Sm100TmaWarpSpecializedILi2ELi2ELi32ELb0ELb0EEEJSH_NS5_IJNSW_ISE_SB_EES1L_EEESI_SJ_SI_SJ_NS1G_6fusion15FusionCallbacksIS1K_NS1N_17LinearCombinationISI_fSI_fLNS_15FloatRoundStyleE2EEESH_S1M_JEEENS4_5SM1004TMEM4LOAD26SM100_TMEM_LOAD_16dp32b32xES13_NS14_INS15_ILi2ELi4ELi3EEES18_NSW_INS5_IJS19_SE_EEENS5_IJSE_SB_EEEEEEENS4_39AutoVectorizingCopyWithAssumedAlignmentILi128EEENS4_14SM90_TMA_STOREES21_S23_S23_EEEvvEEEEvNT_6ParamsE,@function
        .size           _ZN7cutlass13device_kernelINS_4gemm6kernel13GemmUniversalIN4cute5tupleIJiiiiEEENS1_10collective13CollectiveMmaINS1_35MainloopSm100TmaUmmaWarpSpecializedILi7ELi2ELi4ENS5_IJNS4_1CILi1EEESB_SB_EEEEENS5_IJNSA_ILi64EEENSA_ILi128EEENSA_ILi32EEEEEENS_12float_e5m2_tENS5_IJlSB_lEEESI_SJ_NS4_8TiledMMAINS4_8MMA_AtomIJNS4_10MMA_TraitsINS4_19SM100_MMA_F8F6F4_SSEJSI_SI_fSE_SF_NS4_17integral_constantINS4_4UMMA5MajorELSQ_0EEESR_NSO_INSP_7ScaleInELSS_0EEEST_EEEEEENS4_6LayoutISC_NS5_IJNSA_ILi0EEESX_SX_EEEEENS5_IJNS4_10UnderscoreES10_S10_EEEEENS4_13SM90_TMA_LOADENS4_14ComposedLayoutINS4_7SwizzleILi1ELi4ELi3EEENS4_18smem_ptr_flag_bitsILi8EEENSW_INS5_IJNSA_ILi8EEESG_EEENS5_IJSG_SB_EEEEEEEvNS4_8identityES13_S1D_vS1E_EENS_8epilogue10collective18CollectiveEpilogueINS1G_23Sm100TmaWarpSpecializedILi2ELi2ELi32ELb0ELb0EEEJSH_NS5_IJNSW_ISE_SB_EES1L_EEESI_SJ_SI_SJ_NS1G_6fusion15FusionCallbacksIS1K_NS1N_17LinearCombinationISI_fSI_fLNS_15FloatRoundStyleE2EEESH_S1M_JEEENS4_5SM1004TMEM4LOAD26SM100_TMEM_LOAD_16dp32b32xES13_NS14_INS15_ILi2ELi4ELi3EEES18_NSW_INS5_IJS19_SE_EEENS5_IJSE_SB_EEEEEEENS4_39AutoVectorizingCopyWithAssumedAlignmentILi128EEENS4_14SM90_TMA_STOREES21_S23_S23_EEEvvEEEEvNT_6ParamsE,(.L_x_151 - _ZN7cutlass13device_kernelINS_4gemm6kernel13GemmUniversalIN4cute5tupleIJiiiiEEENS1_10collective13CollectiveMmaINS1_35MainloopSm100TmaUmmaWarpSpecializedILi7ELi2ELi4ENS5_IJNS4_1CILi1EEESB_SB_EEEEENS5_IJNSA_ILi64EEENSA_ILi128EEENSA_ILi32EEEEEENS_12float_e5m2_tENS5_IJlSB_lEEESI_SJ_NS4_8TiledMMAINS4_8MMA_AtomIJNS4_10MMA_TraitsINS4_19SM100_MMA_F8F6F4_SSEJSI_SI_fSE_SF_NS4_17integral_constantINS4_4UMMA5MajorELSQ_0EEESR_NSO_INSP_7ScaleInELSS_0EEEST_EEEEEENS4_6LayoutISC_NS5_IJNSA_ILi0EEESX_SX_EEEEENS5_IJNS4_10UnderscoreES10_S10_EEEEENS4_13SM90_TMA_LOADENS4_14ComposedLayoutINS4_7SwizzleILi1ELi4ELi3EEENS4_18smem_ptr_flag_bitsILi8EEENSW_INS5_IJNSA_ILi8EEESG_EEENS5_IJSG_SB_EEEEEEEvNS4_8identityES13_S1D_vS1E_EENS_8epilogue10collective18CollectiveEpilogueINS1G_23Sm100TmaWarpSpecializedILi2ELi2ELi32ELb0ELb0EEEJSH_NS5_IJNSW_ISE_SB_EES1L_EEESI_SJ_SI_SJ_NS1G_6fusion15FusionCallbacksIS1K_NS1N_17LinearCombinationISI_fSI_fLNS_15FloatRoundStyleE2EEESH_S1M_JEEENS4_5SM1004TMEM4LOAD26SM100_TMEM_LOAD_16dp32b32xES13_NS14_INS15_ILi2ELi4ELi3EEES18_NSW_INS5_IJS19_SE_EEENS5_IJSE_SB_EEEEEEENS4_39AutoVectorizingCopyWithAssumedAlignmentILi128EEENS4_14SM90_TMA_STOREES21_S23_S23_EEEvvEEEEvNT_6ParamsE)
        .other          _ZN7cutlass13device_kernelINS_4gemm6kernel13GemmUniversalIN4cute5tupleIJiiiiEEENS1_10collective13CollectiveMmaINS1_35MainloopSm100TmaUmmaWarpSpecializedILi7ELi2ELi4ENS5_IJNS4_1CILi1EEESB_SB_EEEEENS5_IJNSA_ILi64EEENSA_ILi128EEENSA_ILi32EEEEEENS_12float_e5m2_tENS5_IJlSB_lEEESI_SJ_NS4_8TiledMMAINS4_8MMA_AtomIJNS4_10MMA_TraitsINS4_19SM100_MMA_F8F6F4_SSEJSI_SI_fSE_SF_NS4_17integral_constantINS4_4UMMA5MajorELSQ_0EEESR_NSO_INSP_7ScaleInELSS_0EEEST_EEEEEENS4_6LayoutISC_NS5_IJNSA_ILi0EEESX_SX_EEEEENS5_IJNS4_10UnderscoreES10_S10_EEEEENS4_13SM90_TMA_LOADENS4_14ComposedLayoutINS4_7SwizzleILi1ELi4ELi3EEENS4_18smem_ptr_flag_bitsILi8EEENSW_INS5_IJNSA_ILi8EEESG_EEENS5_IJSG_SB_EEEEEEEvNS4_8identityES13_S1D_vS1E_EENS_8epilogue10collective18CollectiveEpilogueINS1G_23Sm100TmaWarpSpecializedILi2ELi2ELi32ELb0ELb0EEEJSH_NS5_IJNSW_ISE_SB_EES1L_EEESI_SJ_SI_SJ_NS1G_6fusion15FusionCallbacksIS1K_NS1N_17LinearCombinationISI_fSI_fLNS_15FloatRoundStyleE2EEESH_S1M_JEEENS4_5SM1004TMEM4LOAD26SM100_TMEM_LOAD_16dp32b32xES13_NS14_INS15_ILi2ELi4ELi3EEES18_NSW_INS5_IJS19_SE_EEENS5_IJSE_SB_EEEEEEENS4_39AutoVectorizingCopyWithAssumedAlignmentILi128EEENS4_14SM90_TMA_STOREES21_S23_S23_EEEvvEEEEvNT_6ParamsE,@"STO_CUDA_ENTRY STV_DEFAULT"
_ZN7cutlass13device_kernelINS_4gemm6kernel13GemmUniversalIN4cute5tupleIJiiiiEEENS1_10collective13CollectiveMmaINS1_35MainloopSm100TmaUmmaWarpSpecializedILi7ELi2ELi4ENS5_IJNS4_1CILi1EEESB_SB_EEEEENS5_IJNSA_ILi64EEENSA_ILi128EEENSA_ILi32EEEEEENS_12float_e5m2_tENS5_IJlSB_lEEESI_SJ_NS4_8TiledMMAINS4_8MMA_AtomIJNS4_10MMA_TraitsINS4_19SM100_MMA_F8F6F4_SSEJSI_SI_fSE_SF_NS4_17integral_constantINS4_4UMMA5MajorELSQ_0EEESR_NSO_INSP_7ScaleInELSS_0EEEST_EEEEEENS4_6LayoutISC_NS5_IJNSA_ILi0EEESX_SX_EEEEENS5_IJNS4_10UnderscoreES10_S10_EEEEENS4_13SM90_TMA_LOADENS4_14ComposedLayoutINS4_7SwizzleILi1ELi4ELi3EEENS4_18smem_ptr_flag_bitsILi8EEENSW_INS5_IJNSA_ILi8EEESG_EEENS5_IJSG_SB_EEEEEEEvNS4_8identityES13_S1D_vS1E_EENS_8epilogue10collective18CollectiveEpilogueINS1G_23Sm100TmaWarpSpecializedILi2ELi2ELi32ELb0ELb0EEEJSH_NS5_IJNSW_ISE_SB_EES1L_EEESI_SJ_SI_SJ_NS1G_6fusion15FusionCallbacksIS1K_NS1N_17LinearCombinationISI_fSI_fLNS_15FloatRoundStyleE2EEESH_S1M_JEEENS4_5SM1004TMEM4LOAD26SM100_TMEM_LOAD_16dp32b32xES13_NS14_INS15_ILi2ELi4ELi3EEES18_NSW_INS5_IJS19_SE_EEENS5_IJSE_SB_EEEEEEENS4_39AutoVectorizingCopyWithAssumedAlignmentILi128EEENS4_14SM90_TMA_STOREES21_S23_S23_EEEvvEEEEvNT_6ParamsE:
[----:B------:R-:W1:Y:S01]  /*0000*/  LDC R1, c[0x0][0x37c] ;  /* 0x0000df00ff017b82 */ /* 0x000e620000000800 */
[----:B------:R-:W2:Y:S01]  /*0010*/  S2R R108, SR_TID.X ;  /* 0x00000000006c7919 */ /* 0x000ea20000002100 */
[----:B------:R-:W3:Y:S01]  /*0020*/  LDCU.64 UR4, c[0x0][0x890] ;  /* 0x00011200ff0477ac */ /* 0x000ee20008000a00 */
[----:B------:R-:W-:Y:S02]  /*0030*/  PRMT R95, RZ, 0x7610, R95 ;  /* 0x00007610ff5f7816 */ /* 0x000fe4000000005f */
[----:B------:R-:W-:Y:S01]  /*0040*/  ELECT P5, URZ, PT ;  /* 0x0000000000ff782f */ /* 0x000fe200038a0000 */
[----:B------:R-:W4:Y:S01]  /*0050*/  LDCU.64 UR46, c[0x0][0x358] ;  /* 0x00006b00ff2e77ac */ /* 0x000f220008000a00 */
[----:B---3--:R-:W-:-:S04]  /*0060*/  UISETP.NE.U32.AND UP0, UPT, UR4, URZ, UPT ;  /* 0x000000ff0400728c */ /* 0x008fc8000bf05070 */
[----:B------:R-:W-:Y:S01]  /*0070*/  UISETP.NE.AND.EX UP0, UPT, UR5, URZ, UPT, UP0 ;  /* 0x000000ff0500728c */ /* 0x000fe2000bf05300 */
[----:B--2---:R-:W-:-:S05]  /*0080*/  SHF.R.U32.HI R101, RZ, 0x5, R108 ;  /* 0x00000005ff657819 */ /* 0x004fca000001166c */
[----:B------:R-:W2:Y:S02]  /*0090*/  SHFL.IDX PT, R0, R101, RZ, 0x1f ;  /* 0x00001fff65007589 */ /* 0x000ea400000e0000 */
[----:B--2---:R-:W-:Y:S01]  /*00a0*/  R2UR UR8, R0 ;  /* 0x00000000000872ca */ /* 0x004fe200000e0000 */
[----:B-1--4-:R-:W-:-:S14]  /*00b0*/  BRA.U UP0, `(.L_x_0) ;  /* 0x00000001002c7547 */ /* 0x012fdc000b800000 */
[----:B------:R-:W1:Y:S02]  /*00c0*/  LDCU.64 UR6, c[0x0][0x888] ;  /* 0x00011100ff0677ac */ /* 0x000e640008000a00 */
[----:B-1----:R-:W-:-:S04]  /*00d0*/  UISETP.NE.U32.AND UP0, UPT, UR6, URZ, UPT ;  /* 0x000000ff0600728c */ /* 0x002fc8000bf05070 */
[----:B------:R-:W-:-:S09]  /*00e0*/  UISETP.NE.AND.EX UP0, UPT, UR7, URZ, UPT, UP0 ;  /* 0x000000ff0700728c */ /* 0x000fd2000bf05300 */
[----:B------:R-:W-:Y:S05]  /*00f0*/  BRA.U !UP0, `(.L_x_1) ;  /* 0x0000000108107547 */ /* 0x000fea000b800000 */
[----:B------:R-:W1:Y:S02]  /*0100*/  LDC.64 R2, c[0x0][0x888] ;  /* 0x00022200ff027b82 */ /* 0x000e640000000a00 */
[----:B-1----:R1:W5:Y:S01]  /*0110*/  LDG.E R49, desc[UR46][R2.64] ;  /* 0x0000002e02317981 */ /* 0x002362000c1e1900 */
[----:B------:R-:W-:Y:S01]  /*0120*/  HFMA2 R95, -RZ, RZ, 0, 5.9604644775390625e-08 ;  /* 0x00000001ff5f7431 */ /* 0x000fe200000001ff */
[----:B------:R-:W-:Y:S05]  /*0130*/  BRA `(.L_x_0) ;  /* 0x00000000000c7947 */ /* 0x000fea0003800000 */
.L_x_1:
[----:B------:R-:W1:Y:S01]  /*0140*/  LDCU UR6, c[0x0][0x880] ;  /* 0x00011000ff0677ac */ /* 0x000e620008000800 */
[----:B------:R-:W-:Y:S01]  /*0150*/  HFMA2 R95, -RZ, RZ, 0, 5.9604644775390625e-08 ;  /* 0x00000001ff5f7431 */ /* 0x000fe200000001ff */
[----:B-1----:R-:W-:-:S07]  /*0160*/  MOV R49, UR6 ;  /* 0x0000000600317c02 */ /* 0x002fce0008000f00 */
.L_x_0:
[----:B------:R-:W2:Y:S02]  /*0170*/  LDCU.64 UR6, c[0x0][0x8b0] ;  /* 0x00011600ff0677ac */ /* 0x000ea40008000a00 */
[----:B--2---:R-:W-:-:S04]  /*0180*/  UISETP.NE.U32.AND UP0, UPT, UR6, URZ, UPT ;  /* 0x000000ff0600728c */ /* 0x004fc8000bf05070 */
[----:B------:R-:W-:-:S09]  /*0190*/  UISETP.NE.AND.EX UP0, UPT, UR7, URZ, UPT, UP0 ;  /* 0x000000ff0700728c */ /* 0x000fd2000bf05300 */
[----:B------:R-:W-:Y:S05]  /*01a0*/  BRA.U UP0, `(.L_x_2) ;  /* 0x0000000100247547 */ /* 0x000fea000b800000 */
[----:B------:R-:W2:Y:S02]  /*01b0*/  LDCU.64 UR6, c[0x0][0x8a8] ;  /* 0x00011500ff0677ac */ /* 0x000ea40008000a00 */
[----:B--2---:R-:W-:-:S04]  /*01c0*/  UISETP.NE.U32.AND UP0, UPT, UR6, URZ, UPT ;  /* 0x000000ff0600728c */ /* 0x004fc8000bf05070 */
[----:B------:R-:W-:-:S09]  /*01d0*/  UISETP.NE.AND.EX UP0, UPT, UR7, URZ, UPT, UP0 ;  /* 0x000000ff0700728c */ /* 0x000fd2000bf05300 */
[----:B------:R-:W-:Y:S05]  /*01e0*/  BRA.U !UP0, `(.L_x_3) ;  /* 0x00000001080c7547 */ /* 0x000fea000b800000 */
[----:B-1----:R-:W1:Y:S02]  /*01f0*/  LDC.64 R2, c[0x0][0x8a8] ;  /* 0x00022a00ff027b82 */ /* 0x002e640000000a00 */
[----:B-1----:R2:W5:Y:S01]  /*0200*/  LDG.E R47, desc[UR46][R2.64] ;  /* 0x0000002e022f7981 */ /* 0x002562000c1e1900 */
[----:B------:R-:W-:Y:S05]  /*0210*/  BRA `(.L_x_2) ;  /* 0x0000000000087947 */ /* 0x000fea0003800000 */
.L_x_3:
[----:B------:R-:W2:Y:S02]  /*0220*/  LDCU UR6, c[0x0][0x8a0] ;  /* 0x00011400ff0677ac */ /* 0x000ea40008000800 */
[----:B--2---:R-:W-:Y:S02]  /*0230*/  MOV R47, UR6 ;  /* 0x00000006002f7c02 */ /* 0x004fe40008000f00 */
.L_x_2:
[----:B------:R-:W-:Y:S01]  /*0240*/  IMAD.U32 R0, RZ, RZ, UR8 ;  /* 0x00000008ff007e24 */ /* 0x000fe2000f8e00ff */
[----:B------:R-:W-:Y:S04]  /*0250*/  BSSY.RECONVERGENT B0, `(.L_x_4) ;  /* 0x000000c000007945 */ /* 0x000fe80003800200 */
[C---:B------:R-:W-:Y:S02]  /*0260*/  ISETP.NE.OR P1, PT, R0.reuse, 0x1, !P5 ;  /* 0x000000010000780c */ /* 0x040fe40006f25670 */
[----:B------:R-:W-:-:S11]  /*0270*/  ISETP.NE.OR P0, PT, R0, 0x3, !P5 ;  /* 0x000000030000780c */ /* 0x000fd60006f05670 */
[----:B------:R-:W-:Y:S05]  /*0280*/  @P1 BRA `(.L_x_5) ;  /* 0x0000000000201947 */ /* 0x000fea0003800000 */
[----:B------:R-:W3:Y:S02]  /*0290*/  LDCU.64 UR6, c[0x0][0x348] ;  /* 0x00006900ff0677ac */ /* 0x000ee40008000a00 */
[----:B---3--:R-:W-:Y:S02]  /*02a0*/  UIADD3 UR10, UP1, UPT, UR6, 0x80, URZ ;  /* 0x00000080060a7890 */ /* 0x008fe4000ff3e0ff */
[----:B------:R-:W-:Y:S02]  /*02b0*/  UIADD3 UR6, UP0, UPT, UR6, 0x180, URZ ;  /* 0x0000018006067890 */ /* 0x000fe4000ff1e0ff */
[----:B------:R-:W-:Y:S02]  /*02c0*/  UIADD3.X UR11, UPT, UPT, URZ, UR7, URZ, UP1, !UPT ;  /* 0x00000007ff0b7290 */ /* 0x000fe40008ffe4ff */
[----:B------:R-:W-:-:S07]  /*02d0*/  UIADD3.X UR7, UPT, UPT, URZ, UR7, URZ, UP0, !UPT ;  /* 0x00000007ff077290 */ /* 0x000fce00087fe4ff */
[----:B------:R3:W-:Y:S02]  /*02e0*/  UTMACCTL.PF [UR10] ;  /* 0x000000000a0079b9 */ /* 0x0007e40008040000 */
[----:B------:R3:W-:Y:S02]  /*02f0*/  UTMACCTL.PF [UR6] ;  /* 0x00000000060079b9 */ /* 0x0007e40008040000 */
[----:B---3--:R-:W-:Y:S01]  /*0300*/  NOP ;  /* 0x0000000000007918 */ /* 0x008fe20000000000 */
.L_x_5:
[----:B------:R-:W-:Y:S05]  /*0310*/  BSYNC.RECONVERGENT B0 ;  /* 0x0000000000007941 */ /* 0x000fea0003800200 */
.L_x_4:
[----:B------:R-:W-:Y:S04]  /*0320*/  BSSY.RECONVERGENT B0, `(.L_x_6) ;  /* 0x000000a000007945 */ /* 0x000fe80003800200 */
        /* <DEDUP_REMOVED lines=9> */
.L_x_7:
[----:B------:R-:W-:Y:S05]  /*03c0*/  BSYNC.RECONVERGENT B0 ;  /* 0x0000000000007941 */ /* 0x000fea0003800200 */
.L_x_6:
[----:B------:R-:W3:Y:S01]  /*03d0*/  LDCU.64 UR6, c[0x0][0x888] ;  /* 0x00011100ff0677ac */ /* 0x000ee20008000a00 */
[----:B------:R-:W-:Y:S02]  /*03e0*/  UISETP.EQ.U32.AND UP1, UPT, UR4, URZ, UPT ;  /* 0x000000ff0400728c */ /* 0x000fe4000bf22070 */
[----:B------:R-:W-:Y:S02]  /*03f0*/  UPLOP3.LUT UP2, UPT, UPT, UPT, UPT, 0x80, 0x8 ;  /* 0x000000000008789c */ /* 0x000fe40003f4f070 */
[----:B---3--:R-:W-:-:S04]  /*0400*/  UISETP.NE.U32.AND UP0, UPT, UR6, URZ, UPT ;  /* 0x000000ff0600728c */ /* 0x008fc8000bf05070 */
[----:B------:R-:W-:-:S04]  /*0410*/  UISETP.NE.AND.EX UP0, UPT, UR7, URZ, UPT, UP0 ;  /* 0x000000ff0700728c */ /* 0x000fc8000bf05300 */
[----:B------:R-:W-:-:S04]  /*0420*/  UISETP.EQ.OR.EX UP3, UPT, UR5, URZ, !UP0, UP1 ;  /* 0x000000ff0500728c */ /* 0x000fc8000c762710 */
[----:B------:R-:W-:-:S05]  /*0430*/  UP2UR UR50, UPR, URZ, 0x8 ;  /* 0x00000008ff327883 */ /* 0x000fca0008000000 */
[----:B------:R-:W-:Y:S07]  /*0440*/  BRA.U !UP3, `(.L_x_8) ;  /* 0x000000010b207547 */ /* 0x000fee000b800000 */
[----:B------:R-:W-:Y:S01]  /*0450*/  UISETP.NE.U32.AND UP2, UPT, UR4, URZ, UPT ;  /* 0x000000ff0400728c */ /* 0x000fe2000bf45070 */
[----:B-----5:R-:W-:Y:S01]  /*0460*/  FSETP.NEU.AND P0, PT, R49, RZ, PT ;  /* 0x000000ff3100720b */ /* 0x020fe20003f0d000 */
[----:B------:R-:W-:Y:S02]  /*0470*/  USEL UR4, URZ, 0xffffffff, UP0 ;  /* 0xffffffffff047887 */ /* 0x000fe40008000000 */
[----:B------:R-:W-:-:S10]  /*0480*/  UISETP.NE.AND.EX UP2, UPT, UR5, URZ, UPT, UP2 ;  /* 0x000000ff0500728c */ /* 0x000fd4000bf45320 */
[----:B------:R-:W-:Y:S01]  /*0490*/  VOTEU.ANY UP1, P0 ;  /* 0x0000000000ff7886 */ /* 0x000fe20000020100 */
[----:B------:R-:W-:-:S04]  /*04a0*/  @!UP2 USEL UR4, URZ, 0xffffffff, UP1 ;  /* 0xffffffffff04a887 */ /* 0x000fc80008800000 */
[----:B------:R-:W-:-:S04]  /*04b0*/  ULOP3.LUT UR4, UR4, 0x1, URZ, 0xc0, !UPT ;  /* 0x0000000104047892 */ /* 0x000fc8000f8ec0ff */
[----:B------:R-:W-:-:S11]  /*04c0*/  UISETP.NE.U32.AND UP2, UPT, UR4, 0x1, UPT ;  /* 0x000000010400788c */ /* 0x000fd6000bf45070 */
.L_x_8:
[----:B-12---:R-:W1:Y:S01]  /*04d0*/  SHFL.IDX PT, R2, R101, RZ, 0x1f ;  /* 0x00001fff65027589 */ /* 0x006e6200000e0000 */
[----:B------:R-:W-:-:S04]  /*04e0*/  UISETP.NE.AND UP1, UPT, UR8, 0x2, UPT ;  /* 0x000000020800788c */ /* 0x000fc8000bf25270 */
[----:B------:R-:W-:Y:S01]  /*04f0*/  USEL UR6, URZ, 0x1, UP1 ;  /* 0x00000001ff067887 */ /* 0x000fe20008800000 */
[----:B-1----:R-:W-:-:S13]  /*0500*/  ISETP.NE.AND P0, PT, R2, RZ, PT ;  /* 0x000000ff0200720c */ /* 0x002fda0003f05270 */
[----:B------:R-:W-:Y:S05]  /*0510*/  @P0 BRA `(.L_x_9) ;  /* 0x0000000000600947 */ /* 0x000fea0003800000 */
[----:B------:R-:W1:Y:S01]  /*0520*/  S2UR UR5, SR_CgaCtaId ;  /* 0x00000000000579c3 */ /* 0x000e620000008800 */
[----:B------:R-:W-:Y:S01]  /*0530*/  UMOV UR7, 0x400 ;  /* 0x0000040000077882 */ /* 0x000fe20000000000 */
[----:B------:R-:W-:Y:S01]  /*0540*/  UMOV UR4, 0x1 ;  /* 0x0000000100047882 */ /* 0x000fe20000000000 */
[----:B------:R-:W-:Y:S01]  /*0550*/  ELECT P0, URZ, PT ;  /* 0x0000000000ff782f */ /* 0x000fe20003800000 */
[----:B------:R-:W-:-:S04]  /*0560*/  UIADD3 UR10, UPT, UPT, -UR4, 0x100000, URZ ;  /* 0x00100000040a7890 */ /* 0x000fc8000fffe1ff */
[----:B------:R-:W-:Y:S02]  /*0570*/  USHF.L.U32 UR11, UR10, 0xb, URZ ;  /* 0x0000000b0a0b7899 */ /* 0x000fe400080006ff */
[----:B------:R-:W-:Y:S02]  /*0580*/  USHF.L.U32 UR10, UR10, 0x1, URZ ;  /* 0x000000010a0a7899 */ /* 0x000fe400080006ff */
[----:B-1----:R-:W-:Y:S01]  /*0590*/  ULEA UR5, UR5, UR7, 0x18 ;  /* 0x0000000705057291 */ /* 0x002fe2000f8ec0ff */
[----:B------:R-:W1:Y:S11]  /*05a0*/  FENCE.VIEW.ASYNC.S ;  /* 0x00000000000073c6 */ /* 0x000e760000000000 */
[----:B-1----:R1:W2:Y:S01]  /*05b0*/  SYNCS.EXCH.64 URZ, [UR5], UR10 ;  /* 0x0000000a05ff75b2 */ /* 0x0022a20008000100 */
[----:B------:R1:W3:Y:S01]  /*05c0*/  SYNCS.EXCH.64 URZ, [UR5+0x38], UR10 ;  /* 0x0000380a05ff75b2 */ /* 0x0002e20008000100 */
[----:B------:R1:W4:Y:S01]  /*05d0*/  SYNCS.EXCH.64 URZ, [UR5+0x8], UR10 ;  /* 0x0000080a05ff75b2 */ /* 0x0003220008000100 */
[----:B------:R1:W1:Y:S01]  /*05e0*/  SYNCS.EXCH.64 URZ, [UR5+0x40], UR10 ;  /* 0x0000400a05ff75b2 */ /* 0x0002620008000100 */
        /* <DEDUP_REMOVED lines=10> */
[----:B------:R-:W-:Y:S01]  /*0690*/  NOP ;  /* 0x0000000000007918 */ /* 0x000fe20000000000 */
.L_x_9:
[----:B------:R-:W2:Y:S01]  /*06a0*/  SHFL.IDX PT, R2, R101, RZ, 0x1f ;  /* 0x00001fff65027589 */ /* 0x000ea200000e0000 */
[----:B------:R-:W-:Y:S01]  /*06b0*/  NOP ;  /* 0x0000000000007918 */ /* 0x000fe20000000000 */
[----:B--2---:R-:W-:-:S13]  /*06c0*/  ISETP.NE.AND P0, PT, R2, 0x1, PT ;  /* 0x000000010200780c */ /* 0x004fda0003f05270 */
[----:B------:R-:W-:Y:S05]  /*06d0*/  @P0 BRA `(.L_x_10) ;  /* 0x0000000000480947 */ /* 0x000fea0003800000 */
[----:B------:R-:W2:Y:S01]  /*06e0*/  S2UR UR7, SR_CgaCtaId ;  /* 0x00000000000779c3 */ /* 0x000ea20000008800 */
[----:B------:R-:W-:Y:S01]  /*06f0*/  UMOV UR9, 0x400 ;  /* 0x0000040000097882 */ /* 0x000fe20000000000 */
[----:B-1----:R-:W-:Y:S01]  /*0700*/  UMOV UR5, 0x20 ;  /* 0x0000002000057882 */ /* 0x002fe20000000000 */
[----:B------:R-:W-:Y:S01]  /*0710*/  UMOV UR4, 0x80 ;  /* 0x0000008000047882 */ /* 0x000fe20000000000 */
[----:B------:R-:W-:-:S04]  /*0720*/  UIADD3 UR10, UPT, UPT, -UR5, 0x100000, URZ ;  /* 0x00100000050a7890 */ /* 0x000fc8000fffe1ff */
[----:B------:R-:W-:Y:S02]  /*0730*/  USHF.L.U32 UR11, UR10, 0xb, URZ ;  /* 0x0000000b0a0b7899 */ /* 0x000fe400080006ff */
[----:B------:R-:W-:Y:S02]  /*0740*/  USHF.L.U32 UR10, UR10, 0x1, URZ ;  /* 0x000000010a0a7899 */ /* 0x000fe400080006ff */
[----:B------:R-:W-:-:S04]  /*0750*/  UIADD3 UR4, UPT, UPT, -UR4, 0x100000, URZ ;  /* 0x0010000004047890 */ /* 0x000fc8000fffe1ff */
[----:B------:R-:W-:Y:S02]  /*0760*/  USHF.L.U32 UR5, UR4, 0xb, URZ ;  /* 0x0000000b04057899 */ /* 0x000fe400080006ff */
[----:B------:R-:W-:Y:S01]  /*0770*/  USHF.L.U32 UR4, UR4, 0x1, URZ ;  /* 0x0000000104047899 */ /* 0x000fe200080006ff */
[----:B------:R-:W-:Y:S01]  /*0780*/  ELECT P0, URZ, PT ;  /* 0x0000000000ff782f */ /* 0x000fe20003800000 */
[----:B--2---:R-:W-:Y:S01]  /*0790*/  ULEA UR7, UR7, UR9, 0x18 ;  /* 0x0000000907077291 */ /* 0x004fe2000f8ec0ff */
[----:B------:R-:W1:Y:S11]  /*07a0*/  FENCE.VIEW.ASYNC.S ;  /* 0x00000000000073c6 */ /* 0x000e760000000000 */
[----:B-1----:R2:W1:Y:S01]  /*07b0*/  SYNCS.EXCH.64 URZ, [UR7+0x70], UR10 ;  /* 0x0000700a07ff75b2 */ /* 0x0024620008000100 */
[----:B------:R2:W1:Y:S01]  /*07c0*/  SYNCS.EXCH.64 URZ, [UR7+0x80], UR4 ;  /* 0x0000800407ff75b2 */ /* 0x0004620008000100 */
[----:B------:R2:W1:Y:S01]  /*07d0*/  SYNCS.EXCH.64 URZ, [UR7+0x78], UR10 ;  /* 0x0000780a07ff75b2 */ /* 0x0004620008000100 */
[----:B------:R2:W1:Y:S02]  /*07e0*/  SYNCS.EXCH.64 URZ, [UR7+0x88], UR4 ;  /* 0x0000880407ff75b2 */ /* 0x0004640008000100 */
[----:B--2---:R-:W-:Y:S01]  /*07f0*/  NOP ;  /* 0x0000000000007918 */ /* 0x004fe20000000000 */
.L_x_10:
[----:B------:R-:W2:Y:S01]  /*0800*/  SHFL.IDX PT, R2, R101, RZ, 0x1f ;  /* 0x00001fff65027589 */ /* 0x000ea200000e0000 */
[----:B------:R-:W-:Y:S01]  /*0810*/  NOP ;  /* 0x0000000000007918 */ /* 0x000fe20000000000 */
[----:B--2---:R-:W-:-:S13]  /*0820*/  ISETP.NE.AND P0, PT, R2, 0x3, PT ;  /* 0x000000030200780c */ /* 0x004fda0003f05270 */
[----:B------:R-:W-:Y:S05]  /*0830*/  @P0 BRA `(.L_x_11) ;  /* 0x0000000000300947 */ /* 0x000fea0003800000 */
[----:B-1----:R-:W1:Y:S01]  /*0840*/  S2UR UR5, SR_CgaCtaId ;  /* 0x00000000000579c3 */ /* 0x002e620000008800 */
        /* <DEDUP_REMOVED lines=8> */
[----:B-1----:R2:W1:Y:S01]  /*08d0*/  SYNCS.EXCH.64 URZ, [UR5+0x90], UR10 ;  /* 0x0000900a05ff75b2 */ /* 0x0024620008000100 */
[----:B------:R2:W1:Y:S02]  /*08e0*/  SYNCS.EXCH.64 URZ, [UR5+0x98], UR10 ;  /* 0x0000980a05ff75b2 */ /* 0x0004640008000100 */
[----:B--2---:R-:W-:Y:S01]  /*08f0*/  NOP ;  /* 0x0000000000007918 */ /* 0x004fe20000000000 */
.L_x_11:
[----:B------:R-:W2:Y:S01]  /*0900*/  SHFL.IDX PT, R2, R101, RZ, 0x1f ;  /* 0x00001fff65027589 */ /* 0x000ea200000e0000 */
[----:B------:R-:W-:Y:S01]  /*0910*/  NOP ;  /* 0x0000000000007918 */ /* 0x000fe20000000000 */
[----:B--2---:R-:W-:-:S13]  /*0920*/  ISETP.NE.AND P0, PT, R2, 0x4, PT ;  /* 0x000000040200780c */ /* 0x004fda0003f05270 */
[----:B------:R-:W-:Y:S05]  /*0930*/  @P0 BRA `(.L_x_12) ;  /* 0x00000000004c0947 */ /* 0x000fea0003800000 */
[----:B-1----:R-:W1:Y:S01]  /*0940*/  S2UR UR5, SR_CgaCtaId ;  /* 0x00000000000579c3 */ /* 0x002e620000008800 */
[----:B------:R-:W-:Y:S01]  /*0950*/  UMOV UR9, 0x100 ;  /* 0x0000010000097882 */ /* 0x000fe20000000000 */
[----:B------:R-:W-:Y:S01]  /*0960*/  UMOV UR7, 0x400 ;  /* 0x0000040000077882 */ /* 0x000fe20000000000 */
[----:B------:R-:W-:Y:S01]  /*0970*/  USEL UR9, UR9, 0xe0, UP2 ;  /* 0x000000e009097887 */ /* 0x000fe20009000000 */
[----:B------:R-:W-:Y:S01]  /*0980*/  UMOV UR4, 0x1 ;  /* 0x0000000100047882 */ /* 0x000fe20000000000 */
[----:B------:R-:W-:Y:S01]  /*0990*/  ELECT P0, URZ, PT ;  /* 0x0000000000ff782f */ /* 0x000fe20003800000 */
[----:B------:R-:W-:-:S04]  /*09a0*/  UIADD3 UR10, UPT, UPT, -UR4, 0x100000, URZ ;  /* 0x00100000040a7890 */ /* 0x000fc8000fffe1ff */
[----:B------:R-:W-:Y:S02]  /*09b0*/  USHF.L.U32 UR11, UR10, 0xb, URZ ;  /* 0x0000000b0a0b7899 */ /* 0x000fe400080006ff */
[----:B------:R-:W-:Y:S02]  /*09c0*/  USHF.L.U32 UR10, UR10, 0x1, URZ ;  /* 0x000000010a0a7899 */ /* 0x000fe400080006ff */
[----:B------:R-:W-:-:S04]  /*09d0*/  UIADD3 UR12, UPT, UPT, -UR9, 0x100000, URZ ;  /* 0x00100000090c7890 */ /* 0x000fc8000fffe1ff */
[----:B------:R-:W-:Y:S02]  /*09e0*/  USHF.L.U32 UR13, UR12, 0xb, URZ ;  /* 0x0000000b0c0d7899 */ /* 0x000fe400080006ff */
[----:B------:R-:W-:Y:S02]  /*09f0*/  USHF.L.U32 UR12, UR12, 0x1, URZ ;  /* 0x000000010c0c7899 */ /* 0x000fe400080006ff */
[----:B-1----:R-:W-:Y:S01]  /*0a00*/  ULEA UR5, UR5, UR7, 0x18 ;  /* 0x0000000705057291 */ /* 0x002fe2000f8ec0ff */
[----:B------:R-:W1:Y:S11]  /*0a10*/  FENCE.VIEW.ASYNC.S ;  /* 0x00000000000073c6 */ /* 0x000e760000000000 */
[----:B-1----:R2:W1:Y:S01]  /*0a20*/  SYNCS.EXCH.64 URZ, [UR5+0xa0], UR10 ;  /* 0x0000a00a05ff75b2 */ /* 0x0024620008000100 */
[----:B------:R2:W1:Y:S01]  /*0a30*/  SYNCS.EXCH.64 URZ, [UR5+0xb0], UR12 ;  /* 0x0000b00c05ff75b2 */ /* 0x0004620008000100 */
[----:B------:R2:W1:Y:S01]  /*0a40*/  SYNCS.EXCH.64 URZ, [UR5+0xa8], UR10 ;  /* 0x0000a80a05ff75b2 */ /* 0x0004620008000100 */
[----:B------:R2:W1:Y:S02]  /*0a50*/  SYNCS.EXCH.64 URZ, [UR5+0xb8], UR12 ;  /* 0x0000b80c05ff75b2 */ /* 0x0004640008000100 */
[----:B--2---:R-:W-:Y:S01]  /*0a60*/  NOP ;  /* 0x0000000000007918 */ /* 0x004fe20000000000 */
.L_x_12:
        /* <DEDUP_REMOVED lines=20> */
[----:B------:R2:W1:Y:S01]  /*0bb0*/  SYNCS.EXCH.64 URZ, [UR7+0xe8], UR4 ;  /* 0x0000e80407ff75b2 */ /* 0x0004620008000100 */
[----:B------:R2:W1:Y:S01]  /*0bc0*/  SYNCS.EXCH.64 URZ, [UR7+0xd0], UR10 ;  /* 0x0000d00a07ff75b2 */ /* 0x0004620008000100 */
[----:B------:R2:W1:Y:S01]  /*0bd0*/  SYNCS.EXCH.64 URZ, [UR7+0xf0], UR4 ;  /* 0x0000f00407ff75b2 */ /* 0x0004620008000100 */
[----:B------:R2:W1:Y:S01]  /*0be0*/  SYNCS.EXCH.64 URZ, [UR7+0xd8], UR10 ;  /* 0x0000d80a07ff75b2 */ /* 0x0004620008000100 */
[----:B------:R2:W1:Y:S02]  /*0bf0*/  SYNCS.EXCH.64 URZ, [UR7+0xf8], UR4 ;  /* 0x0000f80407ff75b2 */ /* 0x0004640008000100 */
[----:B--2---:R-:W-:Y:S01]  /*0c00*/  NOP ;  /* 0x0000000000007918 */ /* 0x004fe20000000000 */
.L_x_13:
        /* <DEDUP_REMOVED lines=18> */
.L_x_14:
[----:B-1----:R-:W1:Y:S01]  /*0d30*/  S2UR UR5, SR_CTAID.X ;  /* 0x00000000000579c3 */ /* 0x002e620000002500 */
[----:B------:R-:W-:-:S05]  /*0d40*/  CS2R.32 R96, SR_CgaSize ;  /* 0x0000000000607805 */ /* 0x000fca0000008a00 */
[----:B------:R-:W-:-:S05]  /*0d50*/  IMAD R96, R96, -0xa0, RZ ;  /* 0xffffff6060607824 */ /* 0x000fca00078e02ff */
[----:B------:R-:W-:-:S14]  /*0d60*/  R2UR UR9, R96 ;  /* 0x00000000600972ca */ /* 0x000fdc00000e0000 */
[----:B------:R-:W2:Y:S01]  /*0d70*/  LDCU UR9, c[0x0][UR9+0x2b0] ;  /* 0x00005600090977ac */ /* 0x000ea20008000800 */
[----:B------:R-:W-:Y:S01]  /*0d80*/  NOP ;  /* 0x0000000000007918 */ /* 0x000fe20000000000 */
[----:B------:R-:W-:-:S05]  /*0d90*/  CS2R.32 R96, SR_CgaSize ;  /* 0x0000000000607805 */ /* 0x000fca0000008a00 */
[----:B------:R-:W-:-:S05]  /*0da0*/  IMAD R96, R96, -0xa0, RZ ;  /* 0xffffff6060607824 */ /* 0x000fca00078e02ff */
[----:B------:R-:W-:-:S14]  /*0db0*/  R2UR UR7, R96 ;  /* 0x00000000600772ca */ /* 0x000fdc00000e0000 */
[----:B------:R-:W3:Y:S01]  /*0dc0*/  LDCU UR7, c[0x0][UR7+0x2b4] ;  /* 0x00005680070777ac */ /* 0x000ee20008000800 */
[----:B------:R-:W4:Y:S08]  /*0dd0*/  S2UR UR4, SR_CTAID.Y ;  /* 0x00000000000479c3 */ /* 0x000f300000002600 */
[----:B------:R-:W3:Y:S01]  /*0de0*/  LDC R9, c[0x0][0xb24] ;  /* 0x0002c900ff097b82 */ /* 0x000ee20000000800 */
[----:B-1----:R-:W-:-:S02]  /*0df0*/  I2FP.F32.U32 R4, UR5 ;  /* 0x0000000500047c45 */ /* 0x002fc40008201000 */
[----:B------:R-:W-:-:S05]  /*0e00*/  CS2R.32 R5, SR_CgaSize ;  /* 0x0000000000057805 */ /* 0x000fca0000008a00 */
[----:B------:R-:W-:-:S06]  /*0e10*/  IMAD R5, R5, -0xa0, RZ ;  /* 0xffffff6005057824 */ /* 0x000fcc00078e02ff */
[----:B------:R-:W1:Y:S01]  /*0e20*/  LDC R5, c[0x0][R5+0x2a0] ;  /* 0x0000a80005057b82 */ /* 0x000e620000000800 */
[----:B------:R-:W-:Y:S01]  /*0e30*/  MOV R21, UR5 ;  /* 0x0000000500157c02 */ /* 0x000fe20008000f00 */
[----:B--2---:R-:W-:Y:S01]  /*0e40*/  FMUL R4, R4, UR9 ;  /* 0x0000000904047c20 */ /* 0x004fe20008400000 */
[----:B----4-:R-:W-:Y:S02]  /*0e50*/  I2FP.F32.U32 R2, UR4 ;  /* 0x0000000400027c45 */ /* 0x010fe40008201000 */
[----:B------:R-:W-:-:S05]  /*0e60*/  CS2R.32 R3, SR_CgaSize ;  /* 0x0000000000037805 */ /* 0x000fca0000008a00 */
[----:B------:R-:W-:-:S06]  /*0e70*/  IMAD R3, R3, -0xa0, RZ ;  /* 0xffffff6003037824 */ /* 0x000fcc00078e02ff */
[----:B------:R-:W2:Y:S01]  /*0e80*/  LDC R3, c[0x0][R3+0x2a4] ;  /* 0x0000a90003037b82 */ /* 0x000ea20000000800 */
[----:B------:R-:W4:Y:S01]  /*0e90*/  F2I.U32.TRUNC.NTZ R96, R4 ;  /* 0x0000000400607305 */ /* 0x000f22000020f000 */
[----:B------:R-:W-:Y:S01]  /*0ea0*/  MOV R20, UR4 ;  /* 0x0000000400147c02 */ /* 0x000fe20008000f00 */
[----:B---3--:R-:W-:-:S05]  /*0eb0*/  FMUL R2, R2, UR7 ;  /* 0x0000000702027c20 */ /* 0x008fca0008400000 */
[----:B------:R-:W-:Y:S01]  /*0ec0*/  BAR.SYNC.DEFER_BLOCKING 0x0 ;  /* 0x0000000000007b1d */ /* 0x000fe20000010000 */
[----:B------:R-:W-:-:S05]  /*0ed0*/  ISETP.GE.AND P0, PT, R9, 0x1, PT ;  /* 0x000000010900780c */ /* 0x000fca0003f06270 */
[----:B------:R-:W3:Y:S02]  /*0ee0*/  F2I.U32.TRUNC.NTZ R94, R2 ;  /* 0x00000002005e7305 */ /* 0x000ee4000020f000 */
[----:B------:R-:W2:Y:S01]  /*0ef0*/  S2UR UR36, SR_CTAID.Z ;  /* 0x00000000002479c3 */ /* 0x000ea20000002700 */
[----:B----4-:R-:W-:-:S05]  /*0f00*/  IADD3 R96, PT, PT, -R96, RZ, RZ ;  /* 0x000000ff60607210 */ /* 0x010fca0007ffe1ff */
[----:B-1----:R-:W-:Y:S01]  /*0f10*/  IMAD R96, R5, R96, UR5 ;  /* 0x0000000505607e24 */ /* 0x002fe2000f8e0260 */
[----:B---3--:R-:W-:-:S05]  /*0f20*/  IADD3 R94, PT, PT, -R94, RZ, RZ ;  /* 0x000000ff5e5e7210 */ /* 0x008fca0007ffe1ff */
[----:B--2---:R-:W-:Y:S01]  /*0f30*/  IMAD R94, R3, R94, UR4 ;  /* 0x00000004035e7e24 */ /* 0x004fe2000f8e025e */
[----:B------:R-:W-:Y:S06]  /*0f40*/  @!P0 BRA `(.L_x_15) ;  /* 0x0000000000b88947 */ /* 0x000fec0003800000 */
[----:B------:R-:W1:Y:S01]  /*0f50*/  LDC.64 R4, c[0x0][0xb18] ;  /* 0x0002c600ff047b82 */ /* 0x000e620000000a00 */
[----:B------:R-:W-:-:S07]  /*0f60*/  ISETP.NE.AND P0, PT, R9, 0x1, PT ;  /* 0x000000010900780c */ /* 0x000fce0003f05270 */
[----:B------:R-:W2:Y:S08]  /*0f70*/  LDC R10, c[0x0][0xb0c] ;  /* 0x0002c300ff0a7b82 */ /* 0x000eb00000000800 */
[----:B------:R-:W3:Y:S08]  /*0f80*/  LDC R11, c[0x0][0x370] ;  /* 0x0000dc00ff0b7b82 */ /* 0x000ef00000000800 */
[----:B------:R-:W4:Y:S01]  /*0f90*/  LDC R12, c[0x0][0x374] ;  /* 0x0000dd00ff0c7b82 */ /* 0x000f220000000800 */
[----:B-1----:R-:W-:-:S07]  /*0fa0*/  ISETP.NE.AND P1, PT, R4, 0x1, PT ;  /* 0x000000010400780c */ /* 0x002fce0003f25270 */
[----:B------:R-:W3:Y:S01]  /*0fb0*/  LDC.64 R6, c[0x0][0xb10] ;  /* 0x0002c400ff067b82 */ /* 0x000ee20000000a00 */
[----:B--2---:R-:W-:-:S07]  /*0fc0*/  ISETP.NE.AND P2, PT, R10, 0x1, PT ;  /* 0x000000010a00780c */ /* 0x004fce0003f45270 */
[----:B------:R-:W1:Y:S08]  /*0fd0*/  LDC R8, c[0x0][0xb20] ;  /* 0x0002c800ff087b82 */ /* 0x000e700000000800 */
[----:B------:R-:W2:Y:S01]  /*0fe0*/  LDC.64 R2, c[0x0][0xb28] ;  /* 0x0002ca00ff027b82 */ /* 0x000ea20000000a00 */
[----:B----4-:R-:W-:-:S04]  /*0ff0*/  IMAD.HI.U32 R13, R12, R5, RZ ;  /* 0x000000050c0d7227 */ /* 0x010fc800078e00ff */
[----:B------:R-:W-:-:S04]  /*1000*/  IMAD.HI.U32 R5, R20, R5, RZ ;  /* 0x0000000514057227 */ /* 0x000fc800078e00ff */
[----:B---3--:R-:W-:-:S04]  /*1010*/  IMAD.HI.U32 R14, R11, R6, RZ ;  /* 0x000000060b0e7227 */ /* 0x008fc800078e00ff */
[C---:B------:R-:W-:Y:S01]  /*1020*/  IMAD.HI.U32 R16, R21.reuse, R6, RZ ;  /* 0x0000000615107227 */ /* 0x040fe200078e00ff */
[-C--:B------:R-:W-:Y:S02]  /*1030*/  @P2 SHF.R.U32.HI R11, RZ, R7.reuse, R14 ;  /* 0x00000007ff0b2219 */ /* 0x080fe4000001160e */
[-C--:B-1----:R-:W-:Y:S02]  /*1040*/  @P1 SHF.R.U32.HI R12, RZ, R8.reuse, R13 ;  /* 0x00000008ff0c1219 */ /* 0x082fe4000001160d */
[----:B------:R-:W-:Y:S02]  /*1050*/  SHF.R.U32.HI R5, RZ, R8, R5 ;  /* 0x00000008ff057219 */ /* 0x000fe40000011605 */
[----:B------:R-:W-:Y:S02]  /*1060*/  SHF.R.U32.HI R16, RZ, R7, R16 ;  /* 0x00000007ff107219 */ /* 0x000fe40000011610 */
[----:B------:R-:W-:Y:S01]  /*1070*/  SEL R5, R20, R5, !P1 ;  /* 0x0000000514057207 */ /* 0x000fe20004800000 */
[----:B--2---:R-:W-:Y:S01]  /*1080*/  IMAD.HI.U32 R14, R12, R2, RZ ;  /* 0x000000020c0e7227 */ /* 0x004fe200078e00ff */
[----:B------:R-:W-:-:S02]  /*1090*/  SEL R7, R21, R16, !P2 ;  /* 0x0000001015077207 */ /* 0x000fc40005000000 */
[----:B------:R-:W-:Y:S01]  /*10a0*/  IADD3 R13, PT, PT, -R5, RZ, RZ ;  /* 0x000000ff050d7210 */ /* 0x000fe20007ffe1ff */
[----:B------:R-:W-:Y:S01]  /*10b0*/  IMAD.HI.U32 R6, R11, R2, RZ ;  /* 0x000000020b067227 */ /* 0x000fe200078e00ff */
[----:B------:R-:W-:-:S03]  /*10c0*/  @P0 SHF.R.U32.HI R12, RZ, R3, R14 ;  /* 0x00000003ff0c0219 */ /* 0x000fc6000001160e */
[----:B------:R-:W-:Y:S01]  /*10d0*/  IMAD R13, R4, R13, R20 ;  /* 0x0000000d040d7224 */ /* 0x000fe200078e0214 */
[----:B------:R-:W-:Y:S01]  /*10e0*/  @P0 SHF.R.U32.HI R11, RZ, R3, R6 ;  /* 0x00000003ff0b0219 */ /* 0x000fe20000011606 */
[----:B------:R-:W-:-:S04]  /*10f0*/  IMAD R12, R12, R9, RZ ;  /* 0x000000090c0c7224 */ /* 0x000fc800078e02ff */
[----:B------:R-:W-:Y:S01]  /*1100*/  IMAD R6, R11, R9, RZ ;  /* 0x000000090b067224 */ /* 0x000fe200078e02ff */
[----:B------:R-:W-:-:S04]  /*1110*/  ISETP.GE.AND P1, PT, R5, R12, PT ;  /* 0x0000000c0500720c */ /* 0x000fc80003f26270 */
[----:B------:R-:W-:Y:S01]  /*1120*/  ISETP.GE.OR P1, PT, R7, R6, P1 ;  /* 0x000000060700720c */ /* 0x000fe20000f26670 */
[----:B------:R-:W-:-:S05]  /*1130*/  IMAD.HI.U32 R6, R5, R2, RZ ;  /* 0x0000000205067227 */ /* 0x000fca00078e00ff */
[----:B------:R-:W-:-:S04]  /*1140*/  SHF.R.U32.HI R6, RZ, R3, R6 ;  /* 0x00000003ff067219 */ /* 0x000fc80000011606 */
[----:B------:R-:W-:-:S03]  /*1150*/  SEL R6, R5, R6, !P0 ;  /* 0x0000000605067207 */ /* 0x000fc60004000000 */
[----:B------:R-:W-:Y:S01]  /*1160*/  @!P1 IMAD.HI.U32 R8, R7, R2, RZ ;  /* 0x0000000207089227 */ /* 0x000fe200078e00ff */
[----:B------:R-:W-:-:S04]  /*1170*/  IADD3 R2, PT, PT, -R6, RZ, RZ ;  /* 0x000000ff06027210 */ /* 0x000fc80007ffe1ff */
[----:B------:R-:W-:Y:S01]  /*1180*/  @!P1 SHF.R.U32.HI R8, RZ, R3, R8 ;  /* 0x00000003ff089219 */ /* 0x000fe20000011608 */
[----:B------:R-:W-:-:S03]  /*1190*/  IMAD R2, R9, R2, R5 ;  /* 0x0000000209027224 */ /* 0x000fc600078e0205 */
[----:B------:R-:W-:-:S05]  /*11a0*/  @!P1 SEL R3, R7, R8, !P0 ;  /* 0x0000000807039207 */ /* 0x000fca0004000000 */
[--C-:B------:R-:W-:Y:S02]  /*11b0*/  @!P1 IMAD.IADD R6, R6, 0x1, -R3.reuse ;  /* 0x0000000106069824 */ /* 0x100fe400078e0a03 */
[----:B------:R-:W-:Y:S01]  /*11c0*/  @!P1 IMAD R3, R2, R11, R3 ;  /* 0x0000000b02039224 */ /* 0x000fe200078e0203 */
[----:B------:R-:W-:Y:S01]  /*11d0*/  IADD3 R2, PT, PT, -R7, RZ, RZ ;  /* 0x000000ff07027210 */ /* 0x000fe20007ffe1ff */
[----:B------:R-:W-:Y:S02]  /*11e0*/  @!P1 IMAD R5, R6, R9, R7 ;  /* 0x0000000906059224 */ /* 0x000fe400078e0207 */
[----:B------:R-:W-:Y:S02]  /*11f0*/  @!P1 IMAD.MOV.U32 R7, RZ, RZ, R3 ;  /* 0x000000ffff079224 */ /* 0x000fe400078e0003 */
[----:B------:R-:W-:Y:S02]  /*1200*/  IMAD R2, R10, R2, R21 ;  /* 0x000000020a027224 */ /* 0x000fe400078e0215 */
[----:B------:R-:W-:-:S02]  /*1210*/  IMAD R20, R5, R4, R13 ;  /* 0x0000000405147224 */ /* 0x000fc400078e020d */
[----:B------:R-:W-:Y:S02]  /*1220*/  IMAD R21, R7, R10, R2 ;  /* 0x0000000a07157224 */ /* 0x000fe400078e0202 */
.L_x_15:
[----:B------:R-:W1:Y:S01]  /*1230*/  LDCU UR4, c[0x0][0xb30] ;  /* 0x00016600ff0477ac */ /* 0x000e620008000800 */
[----:B------:R-:W2:Y:S08]  /*1240*/  S2UR UR37, SR_CgaCtaId ;  /* 0x00000000002579c3 */ /* 0x000eb00000008800 */
[----:B------:R-:W3:Y:S01]  /*1250*/  LDC R40, c[0x0][0xb24] ;  /* 0x0002c900ff287b82 */ /* 0x000ee20000000800 */
[----:B-1----:R-:W-:-:S09]  /*1260*/  UISETP.NE.AND UP1, UPT, UR4, 0x1, UPT ;  /* 0x000000010400788c */ /* 0x002fd2000bf25270 */
[----:B--2---:R-:W-:Y:S05]  /*1270*/  BRA.U UP1, `(.L_x_16) ;  /* 0x0000000101407547 */ /* 0x004fea000b800000 */
[----:B------:R-:W1:Y:S08]  /*1280*/  LDC.64 R4, c[0x0][0xb10] ;  /* 0x0002c400ff047b82 */ /* 0x000e700000000a00 */
[----:B------:R-:W2:Y:S08]  /*1290*/  LDC.64 R2, c[0x0][0xb18] ;  /* 0x0002c600ff027b82 */ /* 0x000eb00000000a00 */
[----:B------:R-:W4:Y:S08]  /*12a0*/  LDC R6, c[0x0][0xb20] ;  /* 0x0002c800ff067b82 */ /* 0x000f300000000800 */
[----:B------:R-:W3:Y:S01]  /*12b0*/  LDC R8, c[0x0][0xb0c] ;  /* 0x0002c300ff087b82 */ /* 0x000ee20000000800 */
[----:B-1----:R-:W-:-:S05]  /*12c0*/  IMAD.HI.U32 R4, R21, R4, RZ ;  /* 0x0000000415047227 */ /* 0x002fca00078e00ff */
[----:B------:R-:W-:Y:S01]  /*12d0*/  SHF.R.U32.HI R4, RZ, R5, R4 ;  /* 0x00000005ff047219 */ /* 0x000fe20000011604 */
[----:B--2---:R-:W-:Y:S01]  /*12e0*/  IMAD.HI.U32 R3, R20, R3, RZ ;  /* 0x0000000314037227 */ /* 0x004fe200078e00ff */
[----:B------:R-:W-:-:S04]  /*12f0*/  ISETP.NE.AND P0, PT, R2, 0x1, PT ;  /* 0x000000010200780c */ /* 0x000fc80003f05270 */
[----:B----4-:R-:W-:-:S04]  /*1300*/  SHF.R.U32.HI R3, RZ, R6, R3 ;  /* 0x00000006ff037219 */ /* 0x010fc80000011603 */
[----:B------:R-:W-:Y:S02]  /*1310*/  SEL R3, R20, R3, !P0 ;  /* 0x0000000314037207 */ /* 0x000fe40004000000 */
[----:B---3--:R-:W-:-:S04]  /*1320*/  ISETP.NE.AND P1, PT, R8, 0x1, PT ;  /* 0x000000010800780c */ /* 0x008fc80003f25270 */
[----:B------:R-:W-:-:S05]  /*1330*/  SEL R4, R21, R4, !P1 ;  /* 0x0000000415047207 */ /* 0x000fca0004800000 */
[----:B------:R-:W-:Y:S02]  /*1340*/  IMAD.IADD R5, R3, 0x1, -R4 ;  /* 0x0000000103057824 */ /* 0x000fe400078e0a04 */
[----:B------:R-:W-:Y:S02]  /*1350*/  IMAD.IADD R3, R4, 0x1, -R3 ;  /* 0x0000000104037824 */ /* 0x000fe400078e0a03 */
[----:B------:R-:W-:Y:S02]  /*1360*/  IMAD R21, R5, R8, R21 ;  /* 0x0000000805157224 */ /* 0x000fe400078e0215 */
[----:B------:R-:W-:-:S07]  /*1370*/  IMAD R20, R3, R2, R20 ;  /* 0x0000000203147224 */ /* 0x000fce00078e0214 */
.L_x_16:
[----:B------:R-:W-:Y:S01]  /*1380*/  BAR.SYNC.DEFER_BLOCKING 0x0 ;  /* 0x0000000000007b1d */ /* 0x000fe20000010000 */
[----:B------:R-:W-:Y:S01]  /*1390*/  UISETP.NE.AND UP1, UPT, UR8, 0x2, UPT ;  /* 0x000000020800788c */ /* 0x000fe2000bf25270 */
[----:B------:R-:W-:Y:S02]  /*13a0*/  ISETP.NE.OR P5, PT, R0, 0x2, !P5 ;  /* 0x000000020000780c */ /* 0x000fe40006fa5670 */
[----:B------:R-:W-:-:S06]  /*13b0*/  LOP3.LUT R2, R108, 0x1f, RZ, 0xc0, !PT ;  /* 0x0000001f6c027812 */ /* 0x000fcc00078ec0ff */
[----:B------:R-:W-:Y:S05]  /*13c0*/  BRA.U UP1, `(.L_x_17) ;  /* 0x0000001101cc7547 */ /* 0x000fea000b800000 */
[----:B------:R-:W1:Y:S01]  /*13d0*/  LDCU UR13, c[0x0][0x38c] ;  /* 0x00007180ff0d77ac */ /* 0x000e620008000800 */
[----:B------:R-:W2:Y:S01]  /*13e0*/  LDC R9, c[0x0][0x370] ;  /* 0x0000dc00ff097b82 */ /* 0x000ea20000000800 */
[----:B------:R-:W-:Y:S01]  /*13f0*/  PLOP3.LUT P1, PT, PT, PT, UP2, 0x80, 0x8 ;  /* 0x000000000008781c */ /* 0x000fe20003f2f028 */
[----:B------:R-:W-:Y:S01]  /*1400*/  HFMA2 R12, -RZ, RZ, 0, 0 ;  /* 0x00000000ff0c7431 */ /* 0x000fe200000001ff */
[----:B------:R-:W-:Y:S01]  /*1410*/  ISETP.EQ.OR P4, PT, R2, RZ, P5 ;  /* 0x000000ff0200720c */ /* 0x000fe20002f82670 */
[----:B------:R-:W-:Y:S01]  /*1420*/  IMAD.MOV.U32 R15, RZ, RZ, 0x1 ;  /* 0x00000001ff0f7424 */ /* 0x000fe200078e00ff */
[----:B------:R-:W-:Y:S01]  /*1430*/  PLOP3.LUT P1, PT, P1, PT, PT, 0x8, 0x80 ;  /* 0x000000000080781c */ /* 0x000fe20000f2e170 */
[----:B------:R-:W-:Y:S01]  /*1440*/  IMAD.MOV.U32 R14, RZ, RZ, RZ ;  /* 0x000000ffff0e7224 */ /* 0x000fe200078e00ff */
[----:B------:R-:W-:Y:S01]  /*1450*/  MOV R8, 0x1 ;  /* 0x0000000100087802 */ /* 0x000fe20000000f00 */
[----:B------:R-:W4:Y:S01]  /*1460*/  LDC R0, c[0x0][0x374] ;  /* 0x0000dd00ff007b82 */ /* 0x000f220000000800 */
[----:B------:R-:W-:Y:S01]  /*1470*/  IMAD.MOV.U32 R10, RZ, RZ, RZ ;  /* 0x000000ffff0a7224 */ /* 0x000fe200078e00ff */
[----:B------:R-:W2:Y:S01]  /*1480*/  LDCU.64 UR22, c[0x0][0x348] ;  /* 0x00006900ff1677ac */ /* 0x000ea20008000a00 */
[----:B------:R-:W-:Y:S01]  /*1490*/  UMOV UR6, URZ ;  /* 0x000000ff00067c82 */ /* 0x000fe20008000000 */
[----:B-1----:R-:W-:-:S04]  /*14a0*/  UIADD3 UR5, UPT, UPT, UR13, 0x1f, URZ ;  /* 0x0000001f0d057890 */ /* 0x002fc8000fffe0ff */
[----:B------:R-:W-:-:S04]  /*14b0*/  USHF.R.S32.HI UR4, URZ, 0x1f, UR5 ;  /* 0x0000001fff047899 */ /* 0x000fc80008011405 */
[----:B------:R-:W-:-:S04]  /*14c0*/  ULEA.HI UR4, UR4, UR5, URZ, 0x5 ;  /* 0x0000000504047291 */ /* 0x000fc8000f8f28ff */
[----:B------:R-:W-:Y:S02]  /*14d0*/  USHF.R.S32.HI UR15, URZ, 0x5, UR4 ;  /* 0x00000005ff0f7899 */ /* 0x000fe40008011404 */
[----:B------:R-:W-:Y:S02]  /*14e0*/  UIADD3 UR4, UPT, UPT, UR13, -0x1, URZ ;  /* 0xffffffff0d047890 */ /* 0x000fe4000fffe0ff */
[----:B------:R-:W-:Y:S02]  /*14f0*/  UISETP.LT.U32.AND UP0, UPT, UR15, 0x7, UPT ;  /* 0x000000070f00788c */ /* 0x000fe4000bf01070 */
[----:B------:R-:W-:Y:S02]  /*1500*/  UISETP.GE.U32.AND UP1, UPT, UR4, -0x3f, UPT ;  /* 0xffffffc10400788c */ /* 0x000fe4000bf26070 */
[----:B------:R-:W-:Y:S02]  /*1510*/  USEL UR14, UR15, 0x7, UP0 ;  /* 0x000000070f0e7887 */ /* 0x000fe40008000000 */
[----:B------:R-:W-:-:S02]  /*1520*/  UIADD3 UR13, UPT, UPT, UR13, 0x3e, URZ ;  /* 0x0000003e0d0d7890 */ /* 0x000fc4000fffe0ff */
[----:B------:R-:W-:Y:S02]  /*1530*/  UIADD3 UR5, UPT, UPT, UR14, -0x1, URZ ;  /* 0xffffffff0e057890 */ /* 0x000fe4000fffe0ff */
[----:B------:R-:W-:-:S03]  /*1540*/  UIADD3 UR7, UPT, UPT, UR15, -UR14, URZ ;  /* 0x8000000e0f077290 */ /* 0x000fc6000fffe0ff */
[----:B------:R-:W-:-:S04]  /*1550*/  @UP1 UIADD3 UR5, UPT, UPT, UR14, URZ, URZ ;  /* 0x000000ff0e051290 */ /* 0x000fc8000fffe0ff */
[----:B--2---:R-:W-:-:S12]  /*1560*/  UIADD3 UR5, UPT, UPT, UR5, 0x1, URZ ;  /* 0x0000000105057890 */ /* 0x004fd8000fffe0ff */
.L_x_35:
[----:B------:R-:W-:Y:S01]  /*1570*/  UISETP.NE.AND UP0, UPT, UR37, URZ, UPT ;  /* 0x000000ff2500728c */ /* 0x000fe2000bf05270 */
[----:B------:R-:W1:Y:S08]  /*1580*/  S2UR UR37, SR_CgaCtaId ;  /* 0x00000000002579c3 */ /* 0x000e700000008800 */
[----:B------:R-:W-:Y:S05]  /*1590*/  BRA.U UP0, `(.L_x_18) ;  /* 0x0000000100347547 */ /* 0x000fea000b800000 */
[----:B------:R-:W2:Y:S01]  /*15a0*/  S2R R2, SR_CgaCtaId ;  /* 0x0000000000027919 */ /* 0x000ea20000008800 */
[----:B------:R-:W-:-:S04]  /*15b0*/  MOV R3, 0x400 ;  /* 0x0000040000037802 */ /* 0x000fc80000000f00 */
[----:B--2---:R-:W-:Y:S02]  /*15c0*/  LEA R3, R2, R3, 0x18 ;  /* 0x0000000302037211 */ /* 0x004fe400078ec0ff */
[----:B------:R-:W-:-:S03]  /*15d0*/  SHF.L.U32 R2, R8, 0x1f, RZ ;  /* 0x0000001f08027819 */ /* 0x000fc600000006ff */
[----:B------:R-:W-:-:S04]  /*15e0*/  IMAD R3, R10, 0x8, R3 ;  /* 0x000000080a037824 */ /* 0x000fc800078e0203 */
[----:B------:R-:W2:Y:S02]  /*15f0*/  SYNCS.PHASECHK.TRANS64.TRYWAIT P0, [R3+URZ+0x110], R2 ;  /* 0x00011002030075a7 */ /* 0x000ea400080011ff */
[----:B--2---:R-:W-:Y:S05]  /*1600*/  @!P0 BRA `(.L_x_19) ;  /* 0x0000005c00148947 */ /* 0x004fea0003800000 */
.L_x_108:
[----:B------:R-:W-:Y:S01]  /*1610*/  VIADD R10, R10, 0x1 ;  /* 0x000000010a0a7836 */ /* 0x000fe20000000000 */
[----:B------:R2:W-:Y:S04]  /*1620*/  SYNCS.ARRIVE.TRANS64.A1T0 RZ, [R3+URZ+0x100], RZ ;  /* 0x000100ff03ff79a7 */ /* 0x0005e800081000ff */
[----:B------:R-:W-:-:S04]  /*1630*/  ISETP.NE.AND P0, PT, R10, 0x2, PT ;  /* 0x000000020a00780c */ /* 0x000fc80003f05270 */
[----:B------:R-:W-:Y:S02]  /*1640*/  SEL R10, R10, RZ, P0 ;  /* 0x000000ff0a0a7207 */ /* 0x000fe40000000000 */
[----:B--2---:R-:W-:-:S04]  /*1650*/  SEL R3, RZ, 0x1, P0 ;  /* 0x00000001ff037807 */ /* 0x004fc80000000000 */
[----:B------:R-:W-:-:S07]  /*1660*/  LOP3.LUT R8, R8, R3, RZ, 0x3c, !PT ;  /* 0x0000000308087212 */ /* 0x000fce00078e3cff */
.L_x_18:
[----:B------:R-:W-:Y:S01]  /*1670*/  UMOV UR4, 0x400 ;  /* 0x0000040000047882 */ /* 0x000fe20000000000 */
[----:B------:R-:W-:Y:S01]  /*1680*/  SHF.L.U32 R2, R15, 0x1f, RZ ;  /* 0x0000001f0f027819 */ /* 0x000fe200000006ff */
[----:B-1----:R-:W-:Y:S01]  /*1690*/  ULEA UR4, UR37, UR4, 0x18 ;  /* 0x0000000425047291 */ /* 0x002fe2000f8ec0ff */
[----:B------:R-:W-:Y:S01]  /*16a0*/  R2UR UR35, R21 ;  /* 0x00000000152372ca */ /* 0x000fe200000e0000 */
[----:B------:R-:W-:Y:S01]  /*16b0*/  UISETP.GE.U32.AND UP0, UPT, UR13, 0x3f, UPT ;  /* 0x0000003f0d00788c */ /* 0x000fe2000bf06070 */
[----:B------:R-:W-:Y:S01]  /*16c0*/  R2UR UR11, R20 ;  /* 0x00000000140b72ca */ /* 0x000fe200000e0000 */
[----:B------:R-:W-:Y:S01]  /*16d0*/  ULEA UR8, UR6, UR4, 0x3 ;  /* 0x0000000406087291 */ /* 0x000fe2000f8e18ff */
[----:B------:R-:W-:-:S08]  /*16e0*/  UMOV UR24, URZ ;  /* 0x000000ff00187c82 */ /* 0x000fd00008000000 */
[----:B------:R1:W2:Y:S01]  /*16f0*/  SYNCS.PHASECHK.TRANS64.TRYWAIT P0, [UR8+0x38], R2 ;  /* 0x00003802ff0075a7 */ /* 0x0002a20008001108 */
[----:B------:R-:W-:Y:S02]  /*1700*/  USHF.L.U32 UR35, UR35, 0x6, URZ ;  /* 0x0000000623237899 */ /* 0x000fe400080006ff */
[----:B------:R-:W-:Y:S01]  /*1710*/  USHF.L.U32 UR11, UR11, 0x7, URZ ;  /* 0x000000070b0b7899 */ /* 0x000fe200080006ff */
[----:B------:R-:W-:Y:S11]  /*1720*/  BRA.U !UP0, `(.L_x_20) ;  /* 0x0000000108a87547 */ /* 0x000ff6000b800000 */
[----:B------:R-:W-:Y:S01]  /*1730*/  UMOV UR16, URZ ;  /* 0x000000ff00107c82 */ /* 0x000fe20008000000 */
[----:B------:R-:W-:-:S05]  /*1740*/  UMOV UR17, UR6 ;  /* 0x0000000600117c82 */ /* 0x000fca0008000000 */
.L_x_25:
[----:B-1----:R-:W-:Y:S01]  /*1750*/  ULEA UR33, UR17, UR4, 0x3 ;  /* 0x0000000411217291 */ /* 0x002fe2000f8e18ff */
[----:B--2---:R-:W-:Y:S01]  /*1760*/  @!P5 MOV R3, 0x1800 ;  /* 0x000018000003d802 */ /* 0x004fe20000000f00 */
[----:B--2---:R-:W-:Y:S10]  /*1770*/  @P0 BRA `(.L_x_21) ;  /* 0x00000000000c0947 */ /* 0x004ff40003800000 */
[----:B------:R-:W-:-:S04]  /*1780*/  SHF.L.U32 R5, R15, 0x1f, RZ ;  /* 0x0000001f0f057819 */ /* 0x000fc800000006ff */
[----:B------:R-:W2:Y:S02]  /*1790*/  SYNCS.PHASECHK.TRANS64.TRYWAIT P0, [UR33+0x38], R5 ;  /* 0x00003805ff0075a7 */ /* 0x000ea40008001121 */
[----:B--2---:R-:W-:Y:S05]  /*17a0*/  @!P0 BRA `(.L_x_22) ;  /* 0x0000005800c08947 */ /* 0x004fea0003800000 */
.L_x_21:
[----:B------:R2:W-:Y:S01]  /*17b0*/  @!P5 SYNCS.ARRIVE.TRANS64 RZ, [UR33], R3 ;  /* 0x00000003ffffd9a7 */ /* 0x0005e20008000021 */
[----:B------:R-:W-:Y:S04]  /*17c0*/  BSSY.RECONVERGENT B0, `(.L_x_23) ;  /* 0x0000003000007945 */ /* 0x000fe80003800200 */
[----:B------:R-:W-:Y:S05]  /*17d0*/  @P4 BRA `(.L_x_24) ;  /* 0x0000000000044947 */ /* 0x000fea0003800000 */
[----:B------:R-:W-:Y:S05]  /*17e0*/  BPT.TRAP 0x1 ;  /* 0x000000040000795c */ /* 0x000fea0000300000 */
.L_x_24:
[----:B------:R-:W-:Y:S05]  /*17f0*/  BSYNC.RECONVERGENT B0 ;  /* 0x0000000000007941 */ /* 0x000fea0003800200 */
.L_x_23:
[----:B------:R-:W-:Y:S02]  /*1800*/  UIADD3 UR6, UPT, UPT, UR17, 0x1, URZ ;  /* 0x0000000111067890 */ /* 0x000fe4000fffe0ff */
[----:B------:R-:W-:Y:S02]  /*1810*/  ULEA UR32, UR17, UR4, 0xb ;  /* 0x0000000411207291 */ /* 0x000fe4000f8e58ff */
[----:B------:R-:W-:Y:S02]  /*1820*/  UISETP.NE.AND UP0, UPT, UR6, 0x7, UPT ;  /* 0x000000070600788c */ /* 0x000fe4000bf05270 */
[----:B------:R-:W-:Y:S02]  /*1830*/  UIADD3 UR26, UP1, UPT, UR22, 0x80, URZ ;  /* 0x00000080161a7890 */ /* 0x000fe4000ff3e0ff */
[----:B------:R-:W-:Y:S02]  /*1840*/  USEL UR9, URZ, 0x1, UP0 ;  /* 0x00000001ff097887 */ /* 0x000fe40008000000 */
[----:B------:R-:W-:-:S02]  /*1850*/  USEL UR6, UR6, URZ, UP0 ;  /* 0x000000ff06067287 */ /* 0x000fc40008000000 */
[----:B------:R-:W-:Y:S02]  /*1860*/  UIADD3 UR20, UP0, UPT, UR22, 0x180, URZ ;  /* 0x0000018016147890 */ /* 0x000fe4000ff1e0ff */
[----:B------:R-:W-:Y:S01]  /*1870*/  ULEA UR8, UR6, UR4, 0x3 ;  /* 0x0000000406087291 */ /* 0x000fe2000f8e18ff */
[----:B------:R-:W-:Y:S01]  /*1880*/  LOP3.LUT R15, R15, UR9, RZ, 0x3c, !PT ;  /* 0x000000090f0f7c12 */ /* 0x000fe2000f8e3cff */
[----:B------:R-:W-:Y:S02]  /*1890*/  USHF.L.U32 UR34, UR16, 0x5, URZ ;  /* 0x0000000510227899 */ /* 0x000fe400080006ff */
[----:B------:R-:W-:Y:S01]  /*18a0*/  UIADD3.X UR27, UPT, UPT, URZ, UR23, URZ, UP1, !UPT ;  /* 0x00000017ff1b7290 */ /* 0x000fe20008ffe4ff */
[----:B-1----:R-:W-:Y:S01]  /*18b0*/  SHF.L.U32 R2, R15, 0x1f, RZ ;  /* 0x0000001f0f027819 */ /* 0x002fe200000006ff */
[----:B------:R-:W-:Y:S02]  /*18c0*/  UIADD3 UR32, UPT, UPT, UR32, 0x4400, URZ ;  /* 0x0000440020207890 */ /* 0x000fe4000fffe0ff */
[----:B------:R-:W-:Y:S01]  /*18d0*/  UIADD3.X UR21, UPT, UPT, URZ, UR23, URZ, UP0, !UPT ;  /* 0x00000017ff157290 */ /* 0x000fe200087fe4ff */
[----:B------:R1:W1:Y:S01]  /*18e0*/  SYNCS.PHASECHK.TRANS64.TRYWAIT P0, [UR8+0x38], R2 ;  /* 0x00003802ff0075a7 */ /* 0x0002620008001108 */
[----:B------:R-:W-:Y:S01]  /*18f0*/  ULEA UR8, UR17, UR4, 0xc ;  /* 0x0000000411087291 */ /* 0x000fe2000f8e60ff */
[----:B------:R-:W-:Y:S01]  /*1900*/  UMOV UR18, 0x0 ;  /* 0x0000000000127882 */ /* 0x000fe20000000000 */
[----:B------:R-:W-:-:S02]  /*1910*/  UMOV UR19, 0x10000000 ;  /* 0x1000000000137882 */ /* 0x000fc40000000000 */
[----:B------:R-:W-:Y:S01]  /*1920*/  UIADD3 UR8, UPT, UPT, UR8, 0x7c00, URZ ;  /* 0x00007c0008087890 */ /* 0x000fe2000fffe0ff */
[----:B------:R1:W-:Y:S01]  /*1930*/  UTMALDG.3D [UR32], [UR26], desc[UR18] ;  /* 0x000012201a0075b4 */ /* 0x0003e20008011000 */
[----:B------:R-:W-:Y:S01]  /*1940*/  UMOV UR12, UR36 ;  /* 0x00000024000c7c82 */ /* 0x000fe20008000000 */
[----:B------:R-:W-:Y:S01]  /*1950*/  UMOV UR9, UR33 ;  /* 0x0000002100097c82 */ /* 0x000fe20008000000 */
[----:B------:R-:W-:Y:S01]  /*1960*/  UMOV UR10, UR34 ;  /* 0x00000022000a7c82 */ /* 0x000fe20008000000 */
[----:B------:R-:W-:Y:S01]  /*1970*/  UIADD3 UR16, UPT, UPT, UR16, 0x1, URZ ;  /* 0x0000000110107890 */ /* 0x000fe2000fffe0ff */
[----:B------:R-:W-:Y:S01]  /*1980*/  UMOV UR24, UR5 ;  /* 0x0000000500187c82 */ /* 0x000fe20008000000 */
[----:B------:R-:W-:Y:S02]  /*1990*/  UMOV UR17, UR6 ;  /* 0x0000000600117c82 */ /* 0x000fe40008000000 */
[----:B------:R1:W-:Y:S01]  /*19a0*/  UTMALDG.3D [UR8], [UR20], desc[UR18] ;  /* 0x00001208140075b4 */ /* 0x0003e20008011000 */
[----:B------:R-:W-:-:S09]  /*19b0*/  UISETP.NE.AND UP0, UPT, UR16, UR5, UPT ;  /* 0x000000051000728c */ /* 0x000fd2000bf05270 */
[----:B------:R-:W-:Y:S05]  /*19c0*/  BRA.U UP0, `(.L_x_25) ;  /* 0xfffffffd00607547 */ /* 0x000fea000b83ffff */
.L_x_20:
[----:B-1----:R-:W-:Y:S01]  /*19d0*/  ULEA UR8, UR6, UR4, 0x3 ;  /* 0x0000000406087291 */ /* 0x002fe2000f8e18ff */
[----:B------:R-:W-:Y:S01]  /*19e0*/  SHF.L.U32 R2, R15, 0x1f, RZ ;  /* 0x0000001f0f027819 */ /* 0x000fe200000006ff */
[----:B------:R-:W-:Y:S01]  /*19f0*/  @!P1 SYNCS.ARRIVE.TRANS64.A1T0 RZ, [UR4+0x98], RZ ;  /* 0x000098ffffff99a7 */ /* 0x000fe20008100004 */
[----:B------:R-:W-:-:S06]  /*1a00*/  UISETP.GT.AND UP0, UPT, UR15, UR14, UPT ;  /* 0x0000000e0f00728c */ /* 0x000fcc000bf04270 */
[----:B--2---:R1:W2:Y:S03]  /*1a10*/  SYNCS.PHASECHK.TRANS64.TRYWAIT P0, [UR8+0x38], R2 ;  /* 0x00003802ff0075a7 */ /* 0x0042a60008001108 */
[----:B------:R-:W-:Y:S05]  /*1a20*/  BRA.U !UP0, `(.L_x_26) ;  /* 0x0000000108ac7547 */ /* 0x000fea000b800000 */
[----:B------:R-:W-:Y:S01]  /*1a30*/  UIADD3 UR21, UPT, UPT, UR7, UR24, URZ ;  /* 0x0000001807157290 */ /* 0x000fe2000fffe0ff */
[----:B------:R-:W-:-:S11]  /*1a40*/  UMOV UR25, UR6 ;  /* 0x0000000600197c82 */ /* 0x000fd60008000000 */
.L_x_31:
[----:B-1----:R-:W-:Y:S01]  /*1a50*/  ULEA UR17, UR25, UR4, 0x3 ;  /* 0x0000000419117291 */ /* 0x002fe2000f8e18ff */
[----:B--2---:R-:W-:Y:S01]  /*1a60*/  @!P5 MOV R3, 0x1800 ;  /* 0x000018000003d802 */ /* 0x004fe20000000f00 */
[----:B--2---:R-:W-:Y:S10]  /*1a70*/  @P0 BRA `(.L_x_27) ;  /* 0x00000000000c0947 */ /* 0x004ff40003800000 */
[----:B------:R-:W-:-:S04]  /*1a80*/  SHF.L.U32 R5, R15, 0x1f, RZ ;  /* 0x0000001f0f057819 */ /* 0x000fc800000006ff */
[----:B------:R-:W2:Y:S02]  /*1a90*/  SYNCS.PHASECHK.TRANS64.TRYWAIT P0, [UR17+0x38], R5 ;  /* 0x00003805ff0075a7 */ /* 0x000ea40008001111 */
[----:B--2---:R-:W-:Y:S05]  /*1aa0*/  @!P0 BRA `(.L_x_28) ;  /* 0x0000005800188947 */ /* 0x004fea0003800000 */
.L_x_27:
[----:B------:R2:W-:Y:S01]  /*1ab0*/  @!P5 SYNCS.ARRIVE.TRANS64 RZ, [UR17], R3 ;  /* 0x00000003ffffd9a7 */ /* 0x0005e20008000011 */
[----:B------:R-:W-:Y:S04]  /*1ac0*/  BSSY.RECONVERGENT B0, `(.L_x_29) ;  /* 0x0000003000007945 */ /* 0x000fe80003800200 */
[----:B------:R-:W-:Y:S05]  /*1ad0*/  @P4 BRA `(.L_x_30) ;  /* 0x0000000000044947 */ /* 0x000fea0003800000 */
[----:B------:R-:W-:Y:S05]  /*1ae0*/  BPT.TRAP 0x1 ;  /* 0x000000040000795c */ /* 0x000fea0000300000 */
.L_x_30:
[----:B------:R-:W-:Y:S05]  /*1af0*/  BSYNC.RECONVERGENT B0 ;  /* 0x0000000000007941 */ /* 0x000fea0003800200 */
.L_x_29:
        /* <DEDUP_REMOVED lines=10> */
[----:B------:R-:W-:Y:S01]  /*1ba0*/  UIADD3 UR16, UPT, UPT, UR16, 0x4400, URZ ;  /* 0x0000440010107890 */ /* 0x000fe2000fffe0ff */
[----:B-1----:R-:W-:Y:S01]  /*1bb0*/  SHF.L.U32 R2, R15, 0x1f, RZ ;  /* 0x0000001f0f027819 */ /* 0x002fe200000006ff */
[----:B------:R-:W-:Y:S02]  /*1bc0*/  UIADD3.X UR31, UPT, UPT, URZ, UR23, URZ, UP1, !UPT ;  /* 0x00000017ff1f7290 */ /* 0x000fe40008ffe4ff */
[----:B------:R-:W-:Y:S01]  /*1bd0*/  UIADD3.X UR29, UPT, UPT, URZ, UR23, URZ, UP0, !UPT ;  /* 0x00000017ff1d7290 */ /* 0x000fe200087fe4ff */
[----:B------:R1:W1:Y:S01]  /*1be0*/  SYNCS.PHASECHK.TRANS64.TRYWAIT P0, [UR8+0x38], R2 ;  /* 0x00003802ff0075a7 */ /* 0x0002620008001108 */
[----:B------:R-:W-:Y:S01]  /*1bf0*/  ULEA UR8, UR25, UR4, 0xc ;  /* 0x0000000419087291 */ /* 0x000fe2000f8e60ff */
[----:B------:R-:W-:Y:S01]  /*1c00*/  UMOV UR26, 0x0 ;  /* 0x00000000001a7882 */ /* 0x000fe20000000000 */
[----:B------:R-:W-:-:S02]  /*1c10*/  UMOV UR27, 0x10000000 ;  /* 0x10000000001b7882 */ /* 0x000fc40000000000 */
[----:B------:R-:W-:Y:S01]  /*1c20*/  UIADD3 UR8, UPT, UPT, UR8, 0x7c00, URZ ;  /* 0x00007c0008087890 */ /* 0x000fe2000fffe0ff */
[----:B------:R-:W-:Y:S01]  /*1c30*/  UMOV UR19, UR35 ;  /* 0x0000002300137c82 */ /* 0x000fe20008000000 */
[----:B------:R-:W-:Y:S01]  /*1c40*/  UMOV UR20, UR36 ;  /* 0x0000002400147c82 */ /* 0x000fe20008000000 */
[----:B------:R-:W-:Y:S01]  /*1c50*/  UMOV UR12, UR36 ;  /* 0x00000024000c7c82 */ /* 0x000fe20008000000 */
[----:B------:R-:W-:Y:S01]  /*1c60*/  UMOV UR9, UR17 ;  /* 0x0000001100097c82 */ /* 0x000fe20008000000 */
[----:B------:R-:W-:Y:S01]  /*1c70*/  UMOV UR10, UR18 ;  /* 0x00000012000a7c82 */ /* 0x000fe20008000000 */
[----:B------:R1:W-:Y:S01]  /*1c80*/  UTMALDG.3D [UR16], [UR30], desc[UR26] ;  /* 0x00001a101e0075b4 */ /* 0x0003e20008011000 */
[----:B------:R-:W-:Y:S01]  /*1c90*/  UIADD3 UR24, UPT, UPT, UR24, 0x1, URZ ;  /* 0x0000000118187890 */ /* 0x000fe2000fffe0ff */
[----:B------:R-:W-:-:S03]  /*1ca0*/  UMOV UR25, UR6 ;  /* 0x0000000600197c82 */ /* 0x000fc60008000000 */
[----:B------:R-:W-:Y:S01]  /*1cb0*/  UISETP.NE.AND UP0, UPT, UR24, UR21, UPT ;  /* 0x000000151800728c */ /* 0x000fe2000bf05270 */
[----:B------:R1:W-:Y:S08]  /*1cc0*/  UTMALDG.3D [UR8], [UR28], desc[UR26] ;  /* 0x00001a081c0075b4 */ /* 0x0003f00008011000 */
[----:B------:R-:W-:Y:S05]  /*1cd0*/  BRA.U UP0, `(.L_x_31) ;  /* 0xfffffffd005c7547 */ /* 0x000fea000b83ffff */
.L_x_26:
[----:B-1----:R-:W-:Y:S01]  /*1ce0*/  LEA R2, R14, UR4, 0x3 ;  /* 0x000000040e027c11 */ /* 0x002fe2000f8e18ff */
[----:B------:R-:W-:Y:S01]  /*1cf0*/  NOP ;  /* 0x0000000000007918 */ /* 0x000fe20000000000 */
[----:B--2---:R-:W-:Y:S02]  /*1d00*/  SHF.L.U32 R3, R12, 0x1f, RZ ;  /* 0x0000001f0c037819 */ /* 0x004fe400000006ff */
[----:B------:R-:W-:Y:S02]  /*1d10*/  LEA R4, R14, UR4, 0x4 ;  /* 0x000000040e047c11 */ /* 0x000fe4000f8e20ff */
[----:B------:R-:W1:Y:S02]  /*1d20*/  SYNCS.PHASECHK.TRANS64.TRYWAIT P0, [R2+URZ+0xa0], R3 ;  /* 0x0000a003020075a7 */ /* 0x000e6400080011ff */
[----:B-1----:R-:W-:Y:S05]  /*1d30*/  @!P0 BRA `(.L_x_32) ;  /* 0x00000054008c8947 */ /* 0x002fea0003800000 */
.L_x_111:
[----:B------:R-:W2:Y:S01]  /*1d40*/  LDS.128 R4, [R4+0x130] ;  /* 0x0001300004047984 */ /* 0x000ea20000000c00 */
[----:B---3--:R-:W-:Y:S01]  /*1d50*/  ISETP.GE.AND P0, PT, R40, 0x1, PT ;  /* 0x000000012800780c */ /* 0x008fe20003f06270 */
[----:B-1----:R-:W-:Y:S01]  /*1d60*/  VIADD R2, R2, 0xb0 ;  /* 0x000000b002027836 */ /* 0x002fe20000000000 */
[----:B------:R-:W-:Y:S01]  /*1d70*/  @!PT LDS RZ, [RZ] ;  /* 0x00000000fffff984 */ /* 0x000fe20000000800 */
[----:B------:R-:W-:Y:S01]  /*1d80*/  @!PT LDS RZ, [RZ] ;  /* 0x00000000fffff984 */ /* 0x000fe20000000800 */
[----:B------:R-:W-:Y:S01]  /*1d90*/  @!PT LDS RZ, [RZ] ;  /* 0x00000000fffff984 */ /* 0x000fe20000000800 */
[----:B------:R-:W-:Y:S01]  /*1da0*/  @!PT LDS RZ, [RZ] ;  /* 0x00000000fffff984 */ /* 0x000fe20000000800 */
[----:B------:R1:W-:Y:S06]  /*1db0*/  MEMBAR.ALL.CTA ;  /* 0x0000000000007992 */ /* 0x0003ec0000008000 */
[----:B-1----:R-:W1:Y:S01]  /*1dc0*/  FENCE.VIEW.ASYNC.S ;  /* 0x00000000000073c6 */ /* 0x002e620000000000 */
[----:B------:R-:W-:-:S04]  /*1dd0*/  PRMT R2, RZ, 0x654, R2 ;  /* 0x00000654ff027816 */ /* 0x000fc80000000002 */
[----:B-1----:R1:W-:Y:S01]  /*1de0*/  SYNCS.ARRIVE.TRANS64.RED.A1T0 RZ, [R2+URZ], RZ ;  /* 0x000000ff02ff79a7 */ /* 0x0023e200081004ff */
[----:B--2---:R-:W-:-:S13]  /*1df0*/  LOP3.LUT P2, RZ, R6, 0x1, RZ, 0xc0, !PT ;  /* 0x0000000106ff7812 */ /* 0x004fda000784c0ff */
[----:B------:R-:W-:Y:S01]  /*1e00*/  @P2 SHF.R.U32.HI R3, RZ, 0x10, R5 ;  /* 0x00000010ff032819 */ /* 0x000fe20000011605 */
[----:B------:R-:W-:Y:S01]  /*1e10*/  VOTEU.ANY UP0, P2 ;  /* 0x0000000000ff7886 */ /* 0x000fe20001000100 */
[----:B------:R-:W-:Y:S02]  /*1e20*/  @P2 MOV R13, R4 ;  /* 0x00000004000d2202 */ /* 0x000fe40000000f00 */
[----:B------:R-:W-:Y:S02]  /*1e30*/  @P2 R2UR.BROADCAST UR8, R3 ;  /* 0x00000000030822ca */ /* 0x000fe400008e0000 */
[----:B------:R-:W-:-:S11]  /*1e40*/  @P2 LOP3.LUT R11, R5, 0xffff, RZ, 0xc0, !PT ;  /* 0x0000ffff050b2812 */ /* 0x000fd600078ec0ff */
[----:B------:R-:W-:Y:S01]  /*1e50*/  @UP0 UMOV UR36, UR8 ;  /* 0x0000000800240c82 */ /* 0x000fe20008000000 */
[----:B-1----:R-:W-:Y:S05]  /*1e60*/  @!P0 BRA `(.L_x_33) ;  /* 0x0000000000b88947 */ /* 0x002fea0003800000 */
[----:B------:R-:W4:Y:S01]  /*1e70*/  LDC.64 R4, c[0x0][0xb18] ;  /* 0x0002c600ff047b82 */ /* 0x000f220000000a00 */
[----:B------:R-:W-:-:S07]  /*1e80*/  ISETP.NE.AND P3, PT, R40, 0x1, PT ;  /* 0x000000012800780c */ /* 0x000fce0003f65270 */
[----:B------:R-:W1:Y:S08]  /*1e90*/  LDC.64 R6, c[0x0][0xb10] ;  /* 0x0002c400ff067b82 */ /* 0x000e700000000a00 */
[----:B------:R-:W2:Y:S08]  /*1ea0*/  LDC R16, c[0x0][0xb20] ;  /* 0x0002c800ff107b82 */ /* 0x000eb00000000800 */
[----:B------:R-:W3:Y:S01]  /*1eb0*/  LDC R18, c[0x0][0xb0c] ;  /* 0x0002c300ff127b82 */ /* 0x000ee20000000800 */
[----:B----4-:R-:W-:Y:S01]  /*1ec0*/  IMAD.HI.U32 R17, R0, R5, RZ ;  /* 0x0000000500117227 */ /* 0x010fe200078e00ff */
[----:B------:R-:W-:-:S03]  /*1ed0*/  ISETP.NE.AND P0, PT, R4, 0x1, PT ;  /* 0x000000010400780c */ /* 0x000fc60003f05270 */
[----:B------:R-:W-:-:S03]  /*1ee0*/  IMAD.HI.U32 R5, R11, R5, RZ ;  /* 0x000000050b057227 */ /* 0x000fc600078e00ff */
[----:B------:R-:W4:Y:S01]  /*1ef0*/  LDC.64 R2, c[0x0][0xb28] ;  /* 0x0002ca00ff027b82 */ /* 0x000f220000000a00 */
[----:B-1----:R-:W-:-:S04]  /*1f00*/  IMAD.HI.U32 R20, R9, R6, RZ ;  /* 0x0000000609147227 */ /* 0x002fc800078e00ff */
[----:B------:R-:W-:Y:S01]  /*1f10*/  IMAD.HI.U32 R22, R13, R6, RZ ;  /* 0x000000060d167227 */ /* 0x000fe200078e00ff */
[----:B------:R-:W-:Y:S02]  /*1f20*/  SHF.R.U32.HI R20, RZ, R7, R20 ;  /* 0x00000007ff147219 */ /* 0x000fe40000011614 */
[-C--:B--2---:R-:W-:Y:S02]  /*1f30*/  SHF.R.U32.HI R17, RZ, R16.reuse, R17 ;  /* 0x00000010ff117219 */ /* 0x084fe40000011611 */
[----:B------:R-:W-:Y:S02]  /*1f40*/  SHF.R.U32.HI R16, RZ, R16, R5 ;  /* 0x00000010ff107219 */ /* 0x000fe40000011605 */
[----:B------:R-:W-:Y:S02]  /*1f50*/  SEL R17, R0, R17, !P0 ;  /* 0x0000001100117207 */ /* 0x000fe40004000000 */
[----:B------:R-:W-:Y:S02]  /*1f60*/  SHF.R.U32.HI R22, RZ, R7, R22 ;  /* 0x00000007ff167219 */ /* 0x000fe40000011616 */
[----:B---3--:R-:W-:-:S02]  /*1f70*/  ISETP.NE.AND P1, PT, R18, 0x1, PT ;  /* 0x000000011200780c */ /* 0x008fc40003f25270 */
[----:B------:R-:W-:Y:S02]  /*1f80*/  SEL R5, R11, R16, !P0 ;  /* 0x000000100b057207 */ /* 0x000fe40004000000 */
[----:B------:R-:W-:Y:S02]  /*1f90*/  SEL R19, R9, R20, !P1 ;  /* 0x0000001409137207 */ /* 0x000fe40004800000 */
[----:B------:R-:W-:Y:S01]  /*1fa0*/  SEL R7, R13, R22, !P1 ;  /* 0x000000160d077207 */ /* 0x000fe20004800000 */
[----:B----4-:R-:W-:-:S04]  /*1fb0*/  IMAD.HI.U32 R20, R17, R2, RZ ;  /* 0x0000000211147227 */ /* 0x010fc800078e00ff */
[----:B------:R-:W-:Y:S01]  /*1fc0*/  IMAD.HI.U32 R6, R19, R2, RZ ;  /* 0x0000000213067227 */ /* 0x000fe200078e00ff */
[----:B------:R-:W-:-:S04]  /*1fd0*/  @P3 SHF.R.U32.HI R17, RZ, R3, R20 ;  /* 0x00000003ff113219 */ /* 0x000fc80000011614 */
        /* <DEDUP_REMOVED lines=8> */
[----:B------:R-:W-:-:S04]  /*2060*/  @!P0 IMAD.HI.U32 R16, R7, R2, RZ ;  /* 0x0000000207108227 */ /* 0x000fc800078e00ff */
[----:B------:R-:W-:Y:S01]  /*2070*/  IMAD.MOV R2, RZ, RZ, -R6 ;  /* 0x000000ffff027224 */ /* 0x000fe200078e0a06 */
[----:B------:R-:W-:-:S03]  /*2080*/  @!P0 SHF.R.U32.HI R16, RZ, R3, R16 ;  /* 0x00000003ff108219 */ /* 0x000fc60000011610 */
[----:B------:R-:W-:Y:S01]  /*2090*/  IMAD R2, R40, R2, R5 ;  /* 0x0000000228027224 */ /* 0x000fe200078e0205 */
[----:B------:R-:W-:Y:S02]  /*20a0*/  @!P0 SEL R3, R7, R16, !P3 ;  /* 0x0000001007038207 */ /* 0x000fe40005800000 */
[----:B------:R-:W-:-:S03]  /*20b0*/  IADD3 R16, PT, PT, -R5, RZ, RZ ;  /* 0x000000ff05107210 */ /* 0x000fc60007ffe1ff */
[--C-:B------:R-:W-:Y:S02]  /*20c0*/  @!P0 IMAD.IADD R6, R6, 0x1, -R3.reuse ;  /* 0x0000000106068824 */ /* 0x100fe400078e0a03 */
[----:B------:R-:W-:Y:S01]  /*20d0*/  @!P0 IMAD R3, R2, R19, R3 ;  /* 0x0000001302038224 */ /* 0x000fe200078e0203 */
[----:B------:R-:W-:Y:S01]  /*20e0*/  IADD3 R2, PT, PT, -R7, RZ, RZ ;  /* 0x000000ff07027210 */ /* 0x000fe20007ffe1ff */
[----:B------:R-:W-:Y:S02]  /*20f0*/  @!P0 IMAD R5, R40, R6, R7 ;  /* 0x0000000628058224 */ /* 0x000fe400078e0207 */
[----:B------:R-:W-:Y:S02]  /*2100*/  IMAD R11, R4, R16, R11 ;  /* 0x00000010040b7224 */ /* 0x000fe400078e020b */
[----:B------:R-:W-:Y:S02]  /*2110*/  @!P0 IMAD.MOV.U32 R7, RZ, RZ, R3 ;  /* 0x000000ffff078224 */ /* 0x000fe400078e0003 */
[----:B------:R-:W-:-:S02]  /*2120*/  IMAD R2, R18, R2, R13 ;  /* 0x0000000212027224 */ /* 0x000fc400078e020d */
[----:B------:R-:W-:Y:S02]  /*2130*/  IMAD R11, R5, R4, R11 ;  /* 0x00000004050b7224 */ /* 0x000fe400078e020b */
[----:B------:R-:W-:Y:S02]  /*2140*/  IMAD R13, R7, R18, R2 ;  /* 0x00000012070d7224 */ /* 0x000fe400078e0202 */
.L_x_33:
[----:B------:R-:W1:Y:S02]  /*2150*/  LDCU UR8, c[0x0][0xb30] ;  /* 0x00016600ff0877ac */ /* 0x000e640008000800 */
[----:B-1----:R-:W-:-:S09]  /*2160*/  UISETP.NE.AND UP0, UPT, UR8, 0x1, UPT ;  /* 0x000000010800788c */ /* 0x002fd2000bf05270 */
[----:B------:R-:W-:Y:S05]  /*2170*/  BRA.U UP0, `(.L_x_34) ;  /* 0x0000000100407547 */ /* 0x000fea000b800000 */
[----:B------:R-:W1:Y:S08]  /*2180*/  LDC.64 R4, c[0x0][0xb10] ;  /* 0x0002c400ff047b82 */ /* 0x000e700000000a00 */
[----:B------:R-:W2:Y:S08]  /*2190*/  LDC.64 R2, c[0x0][0xb18] ;  /* 0x0002c600ff027b82 */ /* 0x000eb00000000a00 */
[----:B------:R-:W3:Y:S08]  /*21a0*/  LDC R6, c[0x0][0xb20] ;  /* 0x0002c800ff067b82 */ /* 0x000ef00000000800 */
[----:B------:R-:W4:Y:S01]  /*21b0*/  LDC R16, c[0x0][0xb0c] ;  /* 0x0002c300ff107b82 */ /* 0x000f220000000800 */
[----:B-1----:R-:W-:-:S05]  /*21c0*/  IMAD.HI.U32 R4, R13, R4, RZ ;  /* 0x000000040d047227 */ /* 0x002fca00078e00ff */
[----:B------:R-:W-:Y:S01]  /*21d0*/  SHF.R.U32.HI R4, RZ, R5, R4 ;  /* 0x00000005ff047219 */ /* 0x000fe20000011604 */
[----:B--2---:R-:W-:Y:S01]  /*21e0*/  IMAD.HI.U32 R3, R11, R3, RZ ;  /* 0x000000030b037227 */ /* 0x004fe200078e00ff */
[----:B------:R-:W-:-:S04]  /*21f0*/  ISETP.NE.AND P0, PT, R2, 0x1, PT ;  /* 0x000000010200780c */ /* 0x000fc80003f05270 */
[----:B---3--:R-:W-:-:S04]  /*2200*/  SHF.R.U32.HI R6, RZ, R6, R3 ;  /* 0x00000006ff067219 */ /* 0x008fc80000011603 */
[----:B------:R-:W-:Y:S02]  /*2210*/  SEL R3, R11, R6, !P0 ;  /* 0x000000060b037207 */ /* 0x000fe40004000000 */
[----:B----4-:R-:W-:-:S04]  /*2220*/  ISETP.NE.AND P1, PT, R16, 0x1, PT ;  /* 0x000000011000780c */ /* 0x010fc80003f25270 */
[----:B------:R-:W-:-:S05]  /*2230*/  SEL R4, R13, R4, !P1 ;  /* 0x000000040d047207 */ /* 0x000fca0004800000 */
[----:B------:R-:W-:Y:S02]  /*2240*/  IMAD.IADD R5, R3, 0x1, -R4 ;  /* 0x0000000103057824 */ /* 0x000fe400078e0a04 */
[----:B------:R-:W-:Y:S02]  /*2250*/  IMAD.IADD R3, R4, 0x1, -R3 ;  /* 0x0000000104037824 */ /* 0x000fe400078e0a03 */
[----:B------:R-:W-:Y:S02]  /*2260*/  IMAD R13, R5, R16, R13 ;  /* 0x00000010050d7224 */ /* 0x000fe400078e020d */
[----:B------:R-:W-:-:S07]  /*2270*/  IMAD R11, R3, R2, R11 ;  /* 0x00000002030b7224 */ /* 0x000fce00078e020b */
.L_x_34:
[----:B------:R-:W-:Y:S01]  /*2280*/  VIADD R14, R14, 0x1 ;  /* 0x000000010e0e7836 */ /* 0x000fe20000000000 */
[----:B------:R-:W-:Y:S01]  /*2290*/  PLOP3.LUT P1, PT, PT, PT, PT, 0x80, 0x8 ;  /* 0x000000000008781c */ /* 0x000fe20003f2f070 */
[----:B------:R-:W-:Y:S02]  /*22a0*/  IMAD.IADD R21, R13, 0x1, R96 ;  /* 0x000000010d157824 */ /* 0x000fe400078e0260 */
[----:B------:R-:W-:Y:S01]  /*22b0*/  IMAD.IADD R20, R11, 0x1, R94 ;  /* 0x000000010b147824 */ /* 0x000fe200078e025e */
[----:B------:R-:W-:-:S04]  /*22c0*/  ISETP.NE.AND P0, PT, R14, 0x2, PT ;  /* 0x000000020e00780c */ /* 0x000fc80003f05270 */
[----:B------:R-:W-:Y:S02]  /*22d0*/  SEL R3, RZ, 0x1, P0 ;  /* 0x00000001ff037807 */ /* 0x000fe40000000000 */
[----:B------:R-:W-:Y:S02]  /*22e0*/  SEL R14, R14, RZ, P0 ;  /* 0x000000ff0e0e7207 */ /* 0x000fe40000000000 */
[----:B------:R-:W-:Y:S01]  /*22f0*/  LOP3.LUT R12, R12, R3, RZ, 0x3c, !PT ;  /* 0x000000030c0c7212 */ /* 0x000fe200078e3cff */
[----:B------:R-:W-:Y:S06]  /*2300*/  @P2 BRA `(.L_x_35) ;  /* 0xfffffff000982947 */ /* 0x000fec000383ffff */
[----:B------:R-:W-:Y:S01]  /*2310*/  UIADD3 UR4, UPT, UPT, UR4, 0x38, URZ ;  /* 0x0000003804047890 */ /* 0x000fe2000fffe0ff */
[----:B------:R-:W-:-:S03]  /*2320*/  SHF.L.U32 R3, R15, 0x1f, RZ ;  /* 0x0000001f0f037819 */ /* 0x000fc600000006ff */
[----:B------:R-:W-:-:S09]  /*2330*/  ULEA UR5, UR6, UR4, 0x3 ;  /* 0x0000000406057291 */ /* 0x000fd2000f8e18ff */
[----:B------:R-:W1:Y:S02]  /*2340*/  SYNCS.PHASECHK.TRANS64.TRYWAIT P0, [UR5], R3 ;  /* 0x00000003ff0075a7 */ /* 0x000e640008001105 */
[----:B-1----:R-:W-:Y:S05]  /*2350*/  @!P0 BRA `(.L_x_36) ;  /* 0x0000005000188947 */ /* 0x002fea0003800000 */
.L_x_113:
[----:B------:R-:W-:-:S04]  /*2360*/  UIADD3 UR6, UPT, UPT, UR6, 0x1, URZ ;  /* 0x0000000106067890 */ /* 0x000fc8000fffe0ff */
[----:B------:R-:W-:-:S04]  /*2370*/  UISETP.NE.AND UP0, UPT, UR6, 0x7, UPT ;  /* 0x000000070600788c */ /* 0x000fc8000bf05270 */
[----:B------:R-:W-:Y:S02]  /*2380*/  USEL UR7, URZ, 0x1, UP0 ;  /* 0x00000001ff077887 */ /* 0x000fe40008000000 */
[----:B------:R-:W-:-:S04]  /*2390*/  USEL UR6, UR6, URZ, UP0 ;  /* 0x000000ff06067287 */ /* 0x000fc80008000000 */
[----:B------:R-:W-:Y:S01]  /*23a0*/  ULEA UR5, UR6, UR4, 0x3 ;  /* 0x0000000406057291 */ /* 0x000fe2000f8e18ff */
[----:B------:R-:W-:-:S04]  /*23b0*/  LOP3.LUT R2, R15, UR7, RZ, 0x3c, !PT ;  /* 0x000000070f027c12 */ /* 0x000fc8000f8e3cff */
[----:B-1----:R-:W-:-:S04]  /*23c0*/  SHF.L.U32 R3, R2, 0x1f, RZ ;  /* 0x0000001f02037819 */ /* 0x002fc800000006ff */
[----:B------:R-:W1:Y:S02]  /*23d0*/  SYNCS.PHASECHK.TRANS64.TRYWAIT P0, [UR5], R3 ;  /* 0x00000003ff0075a7 */ /* 0x000e640008001105 */
[----:B-1----:R-:W-:Y:S05]  /*23e0*/  @!P0 BRA `(.L_x_37) ;  /* 0x00000050000c8947 */ /* 0x002fea0003800000 */
.L_x_115:
        /* <DEDUP_REMOVED lines=9> */
.L_x_117:
        /* <DEDUP_REMOVED lines=9> */
.L_x_119:
        /* <DEDUP_REMOVED lines=9> */
.L_x_121:
        /* <DEDUP_REMOVED lines=9> */
.L_x_123:
[----:B------:R-:W-:-:S04]  /*2630*/  UIADD3 UR6, UPT, UPT, UR6, 0x1, URZ ;  /* 0x0000000106067890 */ /* 0x000fc8000fffe0ff */
[----:B------:R-:W-:-:S04]  /*2640*/  UISETP.NE.AND UP0, UPT, UR6, 0x7, UPT ;  /* 0x000000070600788c */ /* 0x000fc8000bf05270 */
[----:B------:R-:W-:Y:S02]  /*2650*/  USEL UR5, URZ, 0x1, UP0 ;  /* 0x00000001ff057887 */ /* 0x000fe40008000000 */
[----:B------:R-:W-:-:S04]  /*2660*/  USEL UR6, UR6, URZ, UP0 ;  /* 0x000000ff06067287 */ /* 0x000fc80008000000 */
[----:B------:R-:W-:Y:S01]  /*2670*/  ULEA UR6, UR6, UR4, 0x3 ;  /* 0x0000000406067291 */ /* 0x000fe2000f8e18ff */
[----:B-1----:R-:W-:-:S04]  /*2680*/  LOP3.LUT R3, R2, UR5, RZ, 0x3c, !PT ;  /* 0x0000000502037c12 */ /* 0x002fc8000f8e3cff */
[----:B------:R-:W-:Y:S01]  /*2690*/  SHF.L.U32 R3, R3, 0x1f, RZ ;  /* 0x0000001f03037819 */ /* 0x000fe200000006ff */
[----:B----4-:R-:W-:-:S07]  /*26a0*/  IMAD.U32 R0, RZ, RZ, UR6 ;  /* 0x00000006ff007e24 */ /* 0x010fce000f8e00ff */
.L_x_42:
[----:B-1----:R1:W2:Y:S02]  /*26b0*/  SYNCS.PHASECHK.TRANS64.TRYWAIT P0, [R0+URZ], R3 ;  /* 0x00000003000075a7 */ /* 0x0022a400080011ff */
[----:B--2---:R-:W-:Y:S05]  /*26c0*/  @!P0 NANOSLEEP.SYNCS 0x989680 ;  /* 0x009896800000895d */ /* 0x004fea0003900000 */
[----:B------:R-:W2:Y:S02]  /*26d0*/  @!P0 SYNCS.PHASECHK.TRANS64 P0, [R0+URZ], R3 ;  /* 0x00000003000085a7 */ /* 0x000ea400080010ff */
[----:B--2---:R-:W-:Y:S05]  /*26e0*/  @P0 EXIT ;  /* 0x000000000000094d */ /* 0x004fea0003800000 */
[----:B------:R-:W-:Y:S05]  /*26f0*/  BRA `(.L_x_42) ;  /* 0xfffffffc00ec7947 */ /* 0x000fea000383ffff */
.L_x_17:
[----:B------:R-:W-:-:S04]  /*2700*/  UISETP.NE.AND UP1, UPT, UR37, URZ, UPT ;  /* 0x000000ff2500728c */ /* 0x000fc8000bf25270 */
[----:B------:R-:W-:-:S09]  /*2710*/  UISETP.NE.OR UP1, UPT, UR8, 0x1, UP1 ;  /* 0x000000010800788c */ /* 0x000fd20008f25670 */
[----:B------:R-:W-:Y:S05]  /*2720*/  BRA.U UP1, `(.L_x_43) ;  /* 0x0000000501487547 */ /* 0x000fea000b800000 */
[----:B------:R-:W-:Y:S01]  /*2730*/  ISETP.NE.AND P2, PT, R2, RZ, PT ;  /* 0x000000ff0200720c */ /* 0x000fe20003f45270 */
[----:B------:R-:W-:Y:S01]  /*2740*/  IMAD.MOV.U32 R12, RZ, RZ, 0x1 ;  /* 0x00000001ff0c7424 */ /* 0x000fe200078e00ff */
[----:B------:R-:W-:Y:S02]  /*2750*/  CS2R R10, SRZ ;  /* 0x00000000000a7805 */ /* 0x000fe4000001ff00 */
[----:B------:R-:W-:Y:S01]  /*2760*/  CS2R R8, SRZ ;  /* 0x0000000000087805 */ /* 0x000fe2000001ff00 */
[----:B------:R-:W-:Y:S01]  /*2770*/  UMOV UR4, 0x400 ;  /* 0x0000040000047882 */ /* 0x000fe20000000000 */
[----:B------:R-:W-:Y:S01]  /*2780*/  UMOV UR6, URZ ;  /* 0x000000ff00067c82 */ /* 0x000fe20008000000 */
[----:B------:R-:W-:-:S12]  /*2790*/  ULEA UR37, UR37, UR4, 0x18 ;  /* 0x0000000425257291 */ /* 0x000fd8000f8ec0ff */
.L_x_47:
[----:B------:R-:W-:Y:S02]  /*27a0*/  LEA R0, R8, UR37, 0x3 ;  /* 0x0000002508007c11 */ /* 0x000fe4000f8e18ff */
[----:B------:R-:W-:-:S03]  /*27b0*/  SHF.L.U32 R5, R9, 0x1f, RZ ;  /* 0x0000001f09057819 */ /* 0x000fc600000006ff */
[----:B------:R-:W-:Y:S01]  /*27c0*/  VIADD R4, R0, 0x110 ;  /* 0x0000011000047836 */ /* 0x000fe20000000000 */
[----:B------:R-:W1:Y:S02]  /*27d0*/  SYNCS.PHASECHK.TRANS64.TRYWAIT P0, [R0+URZ+0x100], R5 ;  /* 0x00010005000075a7 */ /* 0x000e6400080011ff */
[----:B-1----:R-:W-:Y:S05]  /*27e0*/  @!P0 BRA `(.L_x_44) ;  /* 0x0000004c00848947 */ /* 0x002fea0003800000 */
.L_x_124:
[----:B------:R-:W-:Y:S01]  /*27f0*/  ULEA UR5, UR6, UR37, 0x3 ;  /* 0x0000002506057291 */ /* 0x000fe2000f8e18ff */
[----:B------:R-:W-:Y:S02]  /*2800*/  PRMT R4, RZ, 0x654, R4 ;  /* 0x00000654ff047816 */ /* 0x000fe40000000004 */
[----:B-1----:R-:W-:Y:S01]  /*2810*/  SHF.L.U32 R5, R12, 0x1f, RZ ;  /* 0x0000001f0c057819 */ /* 0x002fe200000006ff */
[----:B------:R-:W-:Y:S01]  /*2820*/  UIADD3 UR4, UPT, UPT, UR5, 0xa0, URZ ;  /* 0x000000a005047890 */ /* 0x000fe2000fffe0ff */
[----:B------:R1:W-:Y:S05]  /*2830*/  SYNCS.ARRIVE.TRANS64.RED.A1T0 RZ, [R4+URZ], RZ ;  /* 0x000000ff04ff79a7 */ /* 0x0003ea00081004ff */
[----:B------:R-:W-:Y:S01]  /*2840*/  IMAD.U32 R7, RZ, RZ, UR4 ;  /* 0x00000004ff077e24 */ /* 0x000fe2000f8e00ff */
[----:B------:R-:W2:Y:S04]  /*2850*/  SYNCS.PHASECHK.TRANS64.TRYWAIT P0, [UR5+0xb0], R5 ;  /* 0x0000b005ff0075a7 */ /* 0x000ea80008001105 */
[----:B------:R-:W-:Y:S01]  /*2860*/  PRMT R6, R2, 0x654, R7 ;  /* 0x0000065402067816 */ /* 0x000fe20000000007 */
[----:B-1----:R-:W-:Y:S01]  /*2870*/  @!P2 IMAD.MOV.U32 R4, RZ, RZ, 0x10 ;  /* 0x00000010ff04a424 */ /* 0x002fe200078e00ff */
[----:B--2---:R-:W-:Y:S06]  /*2880*/  @!P0 BRA `(.L_x_45) ;  /* 0x0000004c00708947 */ /* 0x004fec0003800000 */
.L_x_126:
[----:B------:R-:W-:Y:S01]  /*2890*/  ULEA UR4, UR6, UR37, 0x4 ;  /* 0x0000002506047291 */ /* 0x000fe2000f8e20ff */
[----:B------:R-:W-:Y:S01]  /*28a0*/  SEL R3, R6, R3, !P2 ;  /* 0x0000000306037207 */ /* 0x000fe20005000000 */
[----:B------:R-:W-:Y:S01]  /*28b0*/  UIADD3 UR5, UPT, UPT, UR5, 0xa0, URZ ;  /* 0x000000a005057890 */ /* 0x000fe2000fffe0ff */
[----:B-1----:R-:W-:Y:S01]  /*28c0*/  LEA R0, R11, UR37, 0x3 ;  /* 0x000000250b007c11 */ /* 0x002fe2000f8e18ff */
[----:B------:R-:W-:Y:S01]  /*28d0*/  UIADD3 UR4, UPT, UPT, UR4, 0x130, URZ ;  /* 0x0000013004047890 */ /* 0x000fe2000fffe0ff */
[----:B------:R-:W-:Y:S01]  /*28e0*/  SHF.L.U32 R5, R10, 0x1f, RZ ;  /* 0x0000001f0a057819 */ /* 0x000fe200000006ff */
[----:B------:R1:W-:Y:S01]  /*28f0*/  @!P2 SYNCS.ARRIVE.TRANS64.RED RZ, [R3+URZ], R4 ;  /* 0x0000000403ffa9a7 */ /* 0x0003e200080004ff */
[----:B------:R-:W-:Y:S01]  /*2900*/  UIADD3 UR6, UPT, UPT, UR6, 0x1, URZ ;  /* 0x0000000106067890 */ /* 0x000fe2000fffe0ff */
[----:B------:R-:W-:-:S03]  /*2910*/  VIADD R8, R8, 0x1 ;  /* 0x0000000108087836 */ /* 0x000fc60000000000 */
[----:B------:R-:W-:Y:S02]  /*2920*/  UISETP.NE.AND UP0, UPT, UR6, 0x2, UPT ;  /* 0x000000020600788c */ /* 0x000fe4000bf05270 */
[----:B------:R-:W-:Y:S06]  /*2930*/  UGETNEXTWORKID.BROADCAST [UR4], [UR5] ;  /* 0x00000000040073ca */ /* 0x000fec0008000100 */
[----:B------:R-:W-:Y:S01]  /*2940*/  USEL UR4, URZ, 0x1, UP0 ;  /* 0x00000001ff047887 */ /* 0x000fe20008000000 */
[----:B------:R-:W-:Y:S01]  /*2950*/  ISETP.NE.AND P0, PT, R8, 0x2, PT ;  /* 0x000000020800780c */ /* 0x000fe20003f05270 */
[----:B------:R-:W-:Y:S01]  /*2960*/  USEL UR6, UR6, URZ, UP0 ;  /* 0x000000ff06067287 */ /* 0x000fe20008000000 */
[----:B------:R-:W2:Y:S03]  /*2970*/  SYNCS.PHASECHK.TRANS64.TRYWAIT P1, [R0+URZ+0xa0], R5 ;  /* 0x0000a005000075a7 */ /* 0x000ea600080211ff */
[----:B------:R-:W-:Y:S01]  /*2980*/  LOP3.LUT R12, R12, UR4, RZ, 0x3c, !PT ;  /* 0x000000040c0c7c12 */ /* 0x000fe2000f8e3cff */
[----:B-12---:R-:W-:Y:S07]  /*2990*/  @!P1 BRA `(.L_x_46) ;  /* 0x0000004c00449947 */ /* 0x006fee0003800000 */
.L_x_127:
[C---:B------:R-:W-:Y:S01]  /*29a0*/  LEA R4, R11.reuse, UR37, 0x4 ;  /* 0x000000250b047c11 */ /* 0x040fe2000f8e20ff */
[----:B-1----:R-:W-:Y:S01]  /*29b0*/  VIADD R0, R0, 0xb0 ;  /* 0x000000b000007836 */ /* 0x002fe20000000000 */
[----:B------:R-:W-:Y:S01]  /*29c0*/  SEL R8, R8, RZ, P0 ;  /* 0x000000ff08087207 */ /* 0x000fe20000000000 */
[----:B------:R-:W-:-:S03]  /*29d0*/  VIADD R11, R11, 0x1 ;  /* 0x000000010b0b7836 */ /* 0x000fc60000000000 */
[----:B------:R-:W1:Y:S01]  /*29e0*/  LDS.128 R4, [R4+0x130] ;  /* 0x0001300004047984 */ /* 0x000e620000000c00 */
[----:B------:R-:W-:Y:S02]  /*29f0*/  PRMT R0, RZ, 0x654, R0 ;  /* 0x00000654ff007816 */ /* 0x000fe40000000000 */
[C---:B------:R-:W-:Y:S01]  /*2a00*/  ISETP.NE.AND P1, PT, R11.reuse, 0x2, PT ;  /* 0x000000020b00780c */ /* 0x040fe20003f25270 */
[----:B------:R-:W-:Y:S01]  /*2a10*/  @!PT LDS RZ, [RZ] ;  /* 0x00000000fffff984 */ /* 0x000fe20000000800 */
[----:B------:R-:W-:Y:S01]  /*2a20*/  @!PT LDS RZ, [RZ] ;  /* 0x00000000fffff984 */ /* 0x000fe20000000800 */
[----:B------:R-:W-:Y:S01]  /*2a30*/  @!PT LDS RZ, [RZ] ;  /* 0x00000000fffff984 */ /* 0x000fe20000000800 */
[----:B------:R-:W-:Y:S01]  /*2a40*/  @!PT LDS RZ, [RZ] ;  /* 0x00000000fffff984 */ /* 0x000fe20000000800 */
[----:B------:R2:W-:Y:S06]  /*2a50*/  MEMBAR.ALL.CTA ;  /* 0x0000000000007992 */ /* 0x0005ec0000008000 */
[----:B--2---:R-:W2:Y:S01]  /*2a60*/  FENCE.VIEW.ASYNC.S ;  /* 0x00000000000073c6 */ /* 0x004ea20000000000 */
[----:B------:R-:W-:Y:S01]  /*2a70*/  SEL R11, R11, RZ, P1 ;  /* 0x000000ff0b0b7207 */ /* 0x000fe20000800000 */
[----:B--2---:R2:W-:Y:S01]  /*2a80*/  SYNCS.ARRIVE.TRANS64.RED.A1T0 RZ, [R0+URZ], RZ ;  /* 0x000000ff00ff79a7 */ /* 0x0045e200081004ff */
[----:B-1----:R-:W-:-:S02]  /*2a90*/  LOP3.LUT P3, RZ, R6, 0x1, RZ, 0xc0, !PT ;  /* 0x0000000106ff7812 */ /* 0x002fc4000786c0ff */
[----:B------:R-:W-:-:S04]  /*2aa0*/  SEL R5, RZ, 0x1, P1 ;  /* 0x00000001ff057807 */ /* 0x000fc80000800000 */
[----:B------:R-:W-:Y:S02]  /*2ab0*/  LOP3.LUT R10, R10, R5, RZ, 0x3c, !PT ;  /* 0x000000050a0a7212 */ /* 0x000fe400078e3cff */
[----:B--2---:R-:W-:-:S04]  /*2ac0*/  SEL R0, RZ, 0x1, P0 ;  /* 0x00000001ff007807 */ /* 0x004fc80000000000 */
[----:B------:R-:W-:Y:S01]  /*2ad0*/  LOP3.LUT R9, R9, R0, RZ, 0x3c, !PT ;  /* 0x0000000009097212 */ /* 0x000fe200078e3cff */
[----:B------:R-:W-:Y:S06]  /*2ae0*/  @P3 BRA `(.L_x_47) ;  /* 0xfffffffc002c3947 */ /* 0x000fec000383ffff */
[----:B------:R-:W-:Y:S01]  /*2af0*/  ULEA UR5, UR6, UR37, 0x3 ;  /* 0x0000002506057291 */ /* 0x000fe2000f8e18ff */
[----:B------:R-:W-:-:S08]  /*2b00*/  SHF.L.U32 R3, R12, 0x1f, RZ ;  /* 0x0000001f0c037819 */ /* 0x000fd000000006ff */
[----:B------:R-:W1:Y:S02]  /*2b10*/  SYNCS.PHASECHK.TRANS64 P0, [UR5+0xb0], R3 ;  /* 0x0000b003ff0075a7 */ /* 0x000e640008001005 */
[----:B-1----:R-:W-:Y:S05]  /*2b20*/  @P0 BRA `(.L_x_48) ;  /* 0x0000000000080947 */ /* 0x002fea0003800000 */
[----:B------:R-:W1:Y:S02]  /*2b30*/  SYNCS.PHASECHK.TRANS64.TRYWAIT P0, [UR5+0xb0], R3 ;  /* 0x0000b003ff0075a7 */ /* 0x000e640008001105 */
[----:B-1----:R-:W-:Y:S05]  /*2b40*/  @!P0 BRA `(.L_x_49) ;  /* 0x0000004800ec8947 */ /* 0x002fea0003800000 */
.L_x_48:
[----:B------:R-:W-:-:S04]  /*2b50*/  UIADD3 UR4, UPT, UPT, UR6, 0x1, URZ ;  /* 0x0000000106047890 */ /* 0x000fc8000fffe0ff */
[----:B------:R-:W-:-:S04]  /*2b60*/  UISETP.NE.AND UP0, UPT, UR4, 0x2, UPT ;  /* 0x000000020400788c */ /* 0x000fc8000bf05270 */
[----:B------:R-:W-:Y:S02]  /*2b70*/  USEL UR7, URZ, 0x1, UP0 ;  /* 0x00000001ff077887 */ /* 0x000fe40008000000 */
[----:B------:R-:W-:-:S04]  /*2b80*/  USEL UR4, UR4, URZ, UP0 ;  /* 0x000000ff04047287 */ /* 0x000fc80008000000 */
[----:B------:R-:W-:Y:S01]  /*2b90*/  ULEA UR4, UR4, UR37, 0x3 ;  /* 0x0000002504047291 */ /* 0x000fe2000f8e18ff */
[----:B-1----:R-:W-:-:S04]  /*2ba0*/  LOP3.LUT R3, R12, UR7, RZ, 0x3c, !PT ;  /* 0x000000070c037c12 */ /* 0x002fc8000f8e3cff */
[----:B------:R-:W-:-:S04]  /*2bb0*/  SHF.L.U32 R0, R3, 0x1f, RZ ;  /* 0x0000001f03007819 */ /* 0x000fc800000006ff */
[----:B------:R-:W1:Y:S02]  /*2bc0*/  SYNCS.PHASECHK.TRANS64 P0, [UR4+0xb0], R0 ;  /* 0x0000b000ff0075a7 */ /* 0x000e640008001004 */
[----:B-1----:R-:W-:Y:S05]  /*2bd0*/  @P0 EXIT ;  /* 0x000000000000094d */ /* 0x002fea0003800000 */
[----:B------:R-:W-:Y:S02]  /*2be0*/  SHF.L.U32 R3, R3, 0x1f, RZ ;  /* 0x0000001f03037819 */ /* 0x000fe400000006ff */
[----:B------:R-:W-:-:S07]  /*2bf0*/  MOV R0, UR4 ;  /* 0x0000000400007c02 */ /* 0x000fce0008000f00 */
.L_x_50:
[----:B-1----:R1:W2:Y:S02]  /*2c00*/  SYNCS.PHASECHK.TRANS64.TRYWAIT P0, [R0+URZ+0xb0], R3 ;  /* 0x0000b003000075a7 */ /* 0x0022a400080011ff */
[----:B--2---:R-:W-:Y:S05]  /*2c10*/  @!P0 NANOSLEEP.SYNCS 0x989680 ;  /* 0x009896800000895d */ /* 0x004fea0003900000 */
[----:B------:R-:W2:Y:S02]  /*2c20*/  @!P0 SYNCS.PHASECHK.TRANS64 P0, [R0+URZ+0xb0], R3 ;  /* 0x0000b003000085a7 */ /* 0x000ea400080010ff */
[----:B--2---:R-:W-:Y:S05]  /*2c30*/  @P0 EXIT ;  /* 0x000000000000094d */ /* 0x004fea0003800000 */
[----:B------:R-:W-:Y:S05]  /*2c40*/  BRA `(.L_x_50) ;  /* 0xfffffffc00ec7947 */ /* 0x000fea000383ffff */
.L_x_43:
[----:B------:R-:W-:-:S09]  /*2c50*/  UISETP.NE.AND UP1, UPT, UR8, URZ, UPT ;  /* 0x000000ff0800728c */ /* 0x000fd2000bf25270 */
[----:B------:R-:W-:Y:S05]  /*2c60*/  BRA.U UP1, `(.L_x_51) ;  /* 0x0000000d01787547 */ /* 0x000fea000b800000 */
[----:B------:R-:W-:Y:S01]  /*2c70*/  UMOV UR4, 0x40 ;  /* 0x0000004000047882 */ /* 0x000fe20000000000 */
[----:B------:R-:W-:Y:S01]  /*2c80*/  NOP ;  /* 0x0000000000007918 */ /* 0x000fe20000000000 */
[----:B------:R-:W-:Y:S01]  /*2c90*/  ULEA UR4, UR37, UR4, 0x18 ;  /* 0x0000000425047291 */ /* 0x000fe2000f8ec0ff */
[----:B------:R-:W-:Y:S02]  /*2ca0*/  UMOV UR5, 0x400 ;  /* 0x0000040000057882 */ /* 0x000fe40000000000 */
[----:B------:R-:W-:-:S06]  /*2cb0*/  ULEA UR37, UR37, UR5, 0x18 ;  /* 0x0000000525257291 */ /* 0x000fcc000f8ec0ff */
[----:B------:R-:W1:Y:S02]  /*2cc0*/  LDS.U8 R0, [UR4+0x1c] ;  /* 0x00001c04ff007984 */ /* 0x000e640008000000 */
[----:B-1----:R-:W-:-:S13]  /*2cd0*/  ISETP.NE.AND P0, PT, R0, RZ, PT ;  /* 0x000000ff0000720c */ /* 0x002fda0003f05270 */
[----:B------:R-:W-:Y:S05]  /*2ce0*/  @P0 BRA `(.L_x_52) ;  /* 0x0000000000580947 */ /* 0x000fea0003800000 */
[----:B------:R-:W-:-:S13]  /*2cf0*/  ELECT P0, URZ, PT ;  /* 0x0000000000ff782f */ /* 0x000fda0003800000 */
[----:B------:R-:W-:Y:S05]  /*2d00*/  @!P0 BRA `(.L_x_53) ;  /* 0x0000000000608947 */ /* 0x000fea0003800000 */
[----:B------:R-:W-:Y:S01]  /*2d10*/  UMOV UR5, 0x10 ;  /* 0x0000001000057882 */ /* 0x000fe20000000000 */
[----:B------:R-:W-:Y:S01]  /*2d20*/  HFMA2 R0, -RZ, RZ, 0, 5.9604644775390625e-08 ;  /* 0x00000001ff007431 */ /* 0x000fe200000001ff */
[----:B------:R-:W-:-:S03]  /*2d30*/  MOV R2, 0xffff ;  /* 0x0000ffff00027802 */ /* 0x000fc60000000f00 */
[----:B------:R-:W-:Y:S04]  /*2d40*/  DEPBAR.LE SB1, 0x36 ;  /* 0x00009d800000791a */ /* 0x000fe80000000000 */
[----:B------:R-:W1:Y:S02]  /*2d50*/  UTCATOMSWS.FIND_AND_SET.ALIGN UP0, UR5, UR5 ;  /* 0x00000005000575e3 */ /* 0x000e640008000800 */
[----:B-1----:R-:W-:Y:S01]  /*2d60*/  MOV R3, UR5 ;  /* 0x0000000500037c02 */ /* 0x002fe20008000f00 */
[----:B------:R-:W-:Y:S06]  /*2d70*/  BRA.U UP0, `(.L_x_54) ;  /* 0x0000000100187547 */ /* 0x000fec000b800000 */
.L_x_55:
[----:B------:R-:W-:Y:S05]  /*2d80*/  NANOSLEEP 0x64 ;  /* 0x000000640000795d */ /* 0x000fea0003800000 */
[----:B------:R-:W-:-:S05]  /*2d90*/  UMOV UR5, 0x10 ;  /* 0x0000001000057882 */ /* 0x000fca0000000000 */
[----:B------:R-:W-:Y:S04]  /*2da0*/  DEPBAR.LE SB1, 0x36 ;  /* 0x00009d800000791a */ /* 0x000fe80000000000 */
[----:B------:R-:W1:Y:S02]  /*2db0*/  UTCATOMSWS.FIND_AND_SET.ALIGN UP0, UR5, UR5 ;  /* 0x00000005000575e3 */ /* 0x000e640008000800 */
[----:B-1----:R-:W-:Y:S01]  /*2dc0*/  MOV R3, UR5 ;  /* 0x0000000500037c02 */ /* 0x002fe20008000f00 */
[----:B------:R-:W-:Y:S05]  /*2dd0*/  BRA.U !UP0, `(.L_x_55) ;  /* 0xfffffffd08e87547 */ /* 0x000fea000b83ffff */
.L_x_54:
[-C--:B------:R-:W-:Y:S02]  /*2de0*/  SHF.L.U32 R2, R2, R3.reuse, RZ ;  /* 0x0000000302027219 */ /* 0x080fe400000006ff */
[----:B------:R-:W-:Y:S01]  /*2df0*/  SHF.L.U32 R0, R0, R3, RZ ;  /* 0x0000000300007219 */ /* 0x000fe200000006ff */
[----:B------:R-:W-:Y:S02]  /*2e00*/  IMAD.SHL.U32 R3, R3, 0x20, RZ ;  /* 0x0000002003037824 */ /* 0x000fe400078e00ff */
[----:B------:R1:W-:Y:S04]  /*2e10*/  ATOMS.OR RZ, [UR4+0x14], R2 ;  /* 0x00001402ffff798c */ /* 0x0003e8000b000004 */
[----:B------:R1:W-:Y:S04]  /*2e20*/  ATOMS.OR RZ, [UR4+0x18], R0 ;  /* 0x00001800ffff798c */ /* 0x0003e8000b000004 */
[----:B------:R1:W-:Y:S01]  /*2e30*/  STS [UR37+0x150], R3 ;  /* 0x00015003ff007988 */ /* 0x0003e20008000825 */
[----:B------:R-:W-:Y:S05]  /*2e40*/  BRA `(.L_x_53) ;  /* 0x0000000000107947 */ /* 0x000fea0003800000 */
.L_x_52:
[----:B------:R-:W-:Y:S02]  /*2e50*/  MOV R0, 0xffffffff ;  /* 0xffffffff00007802 */ /* 0x000fe40000000f00 */
[----:B------:R-:W-:-:S03]  /*2e60*/  MOV R2, 0x2e90 ;  /* 0x00002e9000027802 */ /* 0x000fc60000000f00 */
[----:B------:R1:W-:Y:S04]  /*2e70*/  STS [UR37+0x150], R0 ;  /* 0x00015000ff007988 */ /* 0x0003e80008000825 */
[----:B-1-3-5:R-:W-:Y:S05]  /*2e80*/  CALL.REL.NOINC `($__internal_1_$__cuda_sm10x_tcgen05_guardrail_trap_phase_invalid_during_alloc) ;  /* 0x0000004c00a87944 */ /* 0x02afea0003c00000 */
.L_x_53:
[----:B------:R-:W-:Y:S05]  /*2e90*/  WARPSYNC.ALL ;  /* 0x0000000000007948 */ /* 0x000fea0003800000 */
[----:B------:R-:W2:Y:S01]  /*2ea0*/  S2UR UR6, SR_CgaCtaId ;  /* 0x00000000000679c3 */ /* 0x000ea20000008800 */
[----:B------:R-:W-:Y:S01]  /*2eb0*/  UMOV UR4, 0x400 ;  /* 0x0000040000047882 */ /* 0x000fe20000000000 */
[----:B------:R-:W-:-:S06]  /*2ec0*/  NOP ;  /* 0x0000000000007918 */ /* 0x000fcc0000000000 */
[----:B------:R-:W-:Y:S06]  /*2ed0*/  BAR.ARV 0x6, 0xa0 ;  /* 0x0182800000007b1d */ /* 0x000fec0000002000 */
[----:B------:R-:W4:Y:S01]  /*2ee0*/  LDCU UR7, c[0x0][0x38c] ;  /* 0x00007180ff0777ac */ /* 0x000f220008000800 */
[----:B------:R-:W-:Y:S01]  /*2ef0*/  IMAD.MOV.U32 R11, RZ, RZ, 0x1 ;  /* 0x00000001ff0b7424 */ /* 0x000fe200078e00ff */
[----:B------:R-:W-:Y:S01]  /*2f00*/  CS2R R8, SRZ ;  /* 0x0000000000087805 */ /* 0x000fe2000001ff00 */
[----:B------:R-:W-:Y:S01]  /*2f10*/  IMAD.MOV.U32 R10, RZ, RZ, RZ ;  /* 0x000000ffff0a7224 */ /* 0x000fe200078e00ff */
[----:B------:R-:W-:Y:S01]  /*2f20*/  UMOV UR18, URZ ;  /* 0x000000ff00127c82 */ /* 0x000fe20008000000 */
[----:B------:R-:W-:Y:S01]  /*2f30*/  UMOV UR17, URZ ;  /* 0x000000ff00117c82 */ /* 0x000fe20008000000 */
[----:B------:R-:W-:Y:S01]  /*2f40*/  UMOV UR20, 0x0 ;  /* 0x0000000000147882 */ /* 0x000fe20000000000 */
[----:B------:R-:W-:Y:S01]  /*2f50*/  UMOV UR21, 0x4200490 ;  /* 0x0420049000157882 */ /* 0x000fe20000000000 */
[----:B--2---:R-:W-:Y:S01]  /*2f60*/  ULEA UR6, UR6, UR4, 0x18 ;  /* 0x0000000406067291 */ /* 0x004fe2000f8ec0ff */
[----:B------:R-:W2:Y:S03]  /*2f70*/  LDCU UR4, c[0x0][0x38c] ;  /* 0x00007180ff0477ac */ /* 0x000ea60008000800 */
[----:B------:R-:W-:-:S02]  /*2f80*/  UIADD3 UR11, UPT, UPT, UR6, 0x4400, URZ ;  /* 0x00004400060b7890 */ /* 0x000fc4000fffe0ff */
[----:B----4-:R-:W-:-:S03]  /*2f90*/  UIADD3 UR7, UPT, UPT, UR7, 0x1f, URZ ;  /* 0x0000001f07077890 */ /* 0x010fc6000fffe0ff */
[----:B-1----:R-:W1:Y:S01]  /*2fa0*/  LDS R0, [UR6+0x150] ;  /* 0x00015006ff007984 */ /* 0x002e620008000800 */
[----:B------:R-:W-:Y:S02]  /*2fb0*/  UIADD3 UR12, UPT, UPT, UR6, 0x7c00, URZ ;  /* 0x00007c00060c7890 */ /* 0x000fe4000fffe0ff */
[----:B------:R-:W-:Y:S02]  /*2fc0*/  USHF.R.S32.HI UR5, URZ, 0x1f, UR7 ;  /* 0x0000001fff057899 */ /* 0x000fe40008011407 */
[----:B------:R-:W-:Y:S02]  /*2fd0*/  USHF.R.U32.HI UR11, URZ, 0x4, UR11 ;  /* 0x00000004ff0b7899 */ /* 0x000fe4000801160b */
[----:B------:R-:W-:Y:S02]  /*2fe0*/  ULEA.HI UR5, UR5, UR7, URZ, 0x5 ;  /* 0x0000000705057291 */ /* 0x000fe4000f8f28ff */
[----:B------:R-:W-:Y:S02]  /*2ff0*/  USHF.R.U32.HI UR12, URZ, 0x4, UR12 ;  /* 0x00000004ff0c7899 */ /* 0x000fe4000801160c */
[----:B------:R-:W-:-:S02]  /*3000*/  USHF.R.S32.HI UR5, URZ, 0x5, UR5 ;  /* 0x00000005ff057899 */ /* 0x000fc40008011405 */
[----:B------:R-:W-:Y:S02]  /*3010*/  ULOP3.LUT UR11, UR11, 0x3fff, URZ, 0xc0, !UPT ;  /* 0x00003fff0b0b7892 */ /* 0x000fe4000f8ec0ff */
[----:B------:R-:W-:Y:S02]  /*3020*/  UISETP.LT.AND UP0, UPT, UR5, 0x1, UPT ;  /* 0x000000010500788c */ /* 0x000fe4000bf01270 */
[----:B------:R-:W-:Y:S02]  /*3030*/  ULOP3.LUT UR12, UR12, 0x3fff, URZ, 0xc0, !UPT ;  /* 0x00003fff0c0c7892 */ /* 0x000fe4000f8ec0ff */
[----:B------:R-:W-:Y:S02]  /*3040*/  USEL UR10, UR5, 0x1, !UP0 ;  /* 0x00000001050a7887 */ /* 0x000fe4000c000000 */
[----:B------:R-:W-:Y:S02]  /*3050*/  ULOP3.LUT UR11, UR11, 0x10000, URZ, 0xfc, !UPT ;  /* 0x000100000b0b7892 */ /* 0x000fe4000f8efcff */
[----:B------:R-:W-:-:S02]  /*3060*/  ULOP3.LUT UR12, UR12, 0x10000, URZ, 0xfc, !UPT ;  /* 0x000100000c0c7892 */ /* 0x000fc4000f8efcff */
[----:B------:R-:W-:Y:S02]  /*3070*/  UIADD3 UR10, UPT, UPT, -UR10, URZ, URZ ;  /* 0x000000ff0a0a7290 */ /* 0x000fe4000fffe1ff */
[----:B--2---:R-:W-:Y:S01]  /*3080*/  UISETP.GE.AND UP3, UPT, UR4, 0x1, UPT ;  /* 0x000000010400788c */ /* 0x004fe2000bf66270 */
[----:B-1----:R-:W-:-:S15]  /*3090*/  R2UR UR19, R0 ;  /* 0x00000000001372ca */ /* 0x002fde00000e0000 */
.L_x_62:
[----:B------:R-:W-:Y:S02]  /*30a0*/  LEA R0, R10, UR6, 0x3 ;  /* 0x000000060a007c11 */ /* 0x000fe4000f8e18ff */
[----:B------:R-:W-:Y:S02]  /*30b0*/  SHF.L.U32 R5, R9, 0x1f, RZ ;  /* 0x0000001f09057819 */ /* 0x000fe400000006ff */
[----:B------:R-:W-:Y:S01]  /*30c0*/  PLOP3.LUT P0, PT, PT, PT, UP3, 0x80, 0x8 ;  /* 0x000000000008781c */ /* 0x000fe20003f0f038 */
[----:B------:R-:W-:Y:S01]  /*30d0*/  VIADD R3, R0, 0xb0 ;  /* 0x000000b000037836 */ /* 0x000fe20000000000 */
[----:B-1----:R-:W1:Y:S02]  /*30e0*/  SYNCS.PHASECHK.TRANS64.TRYWAIT P1, [R0+URZ+0xa0], R5 ;  /* 0x0000a005000075a7 */ /* 0x002e6400080211ff */
[----:B-1--4-:R-:W-:Y:S09]  /*30f0*/  @!P1 BRA `(.L_x_56) ;  /* 0x0000004400989947 */ /* 0x012ff20003800000 */
.L_x_129:
[----:B------:R-:W-:Y:S01]  /*3100*/  LEA R4, R10, UR6, 0x4 ;  /* 0x000000060a047c11 */ /* 0x000fe2000f8e20ff */
[----:B------:R-:W-:Y:S01]  /*3110*/  @UP3 ULEA UR4, UR17, UR6, 0x3 ;  /* 0x0000000611043291 */ /* 0x000fe2000f8e18ff */
[----:B------:R-:W-:Y:S01]  /*3120*/  PLOP3.LUT P2, PT, PT, PT, PT, 0x80, 0x8 ;  /* 0x000000000008781c */ /* 0x000fe20003f4f070 */
[----:B------:R-:W-:Y:S01]  /*3130*/  ULEA UR9, UR18, UR6, 0x3 ;  /* 0x0000000612097291 */ /* 0x000fe2000f8e18ff */
[----:B------:R-:W-:Y:S02]  /*3140*/  PRMT R3, RZ, 0x654, R3 ;  /* 0x00000654ff037816 */ /* 0x000fe40000000003 */
[----:B-1----:R-:W1:Y:S01]  /*3150*/  LDS.128 R4, [R4+0x130] ;  /* 0x0001300004047984 */ /* 0x002e620000000c00 */
[----:B------:R-:W-:Y:S02]  /*3160*/  @P0 SHF.L.U32 R2, R8, 0x1f, RZ ;  /* 0x0000001f08020819 */ /* 0x000fe400000006ff */
[----:B------:R-:W-:Y:S01]  /*3170*/  SHF.L.U32 R0, R11, 0x1f, RZ ;  /* 0x0000001f0b007819 */ /* 0x000fe200000006ff */
[----:B------:R-:W-:Y:S01]  /*3180*/  @!PT LDS RZ, [RZ] ;  /* 0x00000000fffff984 */ /* 0x000fe20000000800 */
[----:B------:R-:W-:Y:S01]  /*3190*/  @!PT LDS RZ, [RZ] ;  /* 0x00000000fffff984 */ /* 0x000fe20000000800 */
[----:B------:R-:W-:Y:S01]  /*31a0*/  @!PT LDS RZ, [RZ] ;  /* 0x00000000fffff984 */ /* 0x000fe20000000800 */
[----:B------:R-:W-:Y:S01]  /*31b0*/  @!PT LDS RZ, [RZ] ;  /* 0x00000000fffff984 */ /* 0x000fe20000000800 */
[----:B------:R2:W-:Y:S06]  /*31c0*/  MEMBAR.ALL.CTA ;  /* 0x0000000000007992 */ /* 0x0005ec0000008000 */
[----:B--2---:R-:W2:Y:S02]  /*31d0*/  FENCE.VIEW.ASYNC.S ;  /* 0x00000000000073c6 */ /* 0x004ea40000000000 */
[----:B--2---:R2:W-:Y:S01]  /*31e0*/  SYNCS.ARRIVE.TRANS64.RED.A1T0 RZ, [R3+URZ], RZ ;  /* 0x000000ff03ff79a7 */ /* 0x0045e200081004ff */
[----:B------:R2:W4:Y:S01]  /*31f0*/  @P0 SYNCS.PHASECHK.TRANS64.TRYWAIT P2, [UR4], R2 ;  /* 0x00000002ff0005a7 */ /* 0x0005220008041104 */
[----:B-1----:R-:W-:Y:S01]  /*3200*/  LOP3.LUT P1, RZ, R6, 0x1, RZ, 0xc0, !PT ;  /* 0x0000000106ff7812 */ /* 0x002fe2000782c0ff */
[----:B------:R-:W1:Y:S02]  /*3210*/  SYNCS.PHASECHK.TRANS64.TRYWAIT P0, [UR9+0xe0], R0 ;  /* 0x0000e000ff0075a7 */ /* 0x000e640008001109 */
[----:B-12-4-:R-:W-:Y:S10]  /*3220*/  @!P0 BRA `(.L_x_57) ;  /* 0x0000004400608947 */ /* 0x016ff40003800000 */
.L_x_131:
[----:B------:R-:W-:Y:S01]  /*3230*/  IADD3 R10, PT, PT, R10, 0x1, RZ ;  /* 0x000000010a0a7810 */ /* 0x000fe20007ffe0ff */
[----:B------:R-:W-:Y:S06]  /*3240*/  BRA.U !UP3, `(.L_x_58) ;  /* 0x000000010ba07547 */ /* 0x000fec000b800000 */
[----:B------:R-:W-:Y:S02]  /*3250*/  ULEA.HI UR8, UR18, UR18, URZ, 0x1 ;  /* 0x0000001212087291 */ /* 0x000fe4000f8f08ff */
[----:B------:R-:W-:Y:S02]  /*3260*/  UPLOP3.LUT UP4, UPT, UPT, UPT, UPT, 0x40, 0x4 ;  /* 0x000000000004789c */ /* 0x000fe40003f8e870 */
[----:B------:R-:W-:Y:S02]  /*3270*/  USHF.L.U32 UR4, UR8, 0x6, URZ ;  /* 0x0000000608047899 */ /* 0x000fe400080006ff */
[----:B------:R-:W-:Y:S02]  /*3280*/  ULOP3.LUT UR8, UR8, 0xffe, URZ, 0xc0, !UPT ;  /* 0x00000ffe08087892 */ /* 0x000fe4000f8ec0ff */
[----:B------:R-:W-:Y:S02]  /*3290*/  ULOP3.LUT UR4, UR4, 0xffffff80, URZ, 0xc0, !UPT ;  /* 0xffffff8004047892 */ /* 0x000fe4000f8ec0ff */
[----:B------:R-:W-:-:S02]  /*32a0*/  UIADD3 UR8, UPT, UPT, -UR8, UR18, URZ ;  /* 0x0000001208087290 */ /* 0x000fc4000fffe1ff */
[----:B------:R-:W-:Y:S01]  /*32b0*/  UIADD3 UR4, UPT, UPT, UR19, UR4, URZ ;  /* 0x0000000413047290 */ /* 0x000fe2000fffe0ff */
[----:B------:R-:W-:Y:S01]  /*32c0*/  UMOV UR16, UR10 ;  /* 0x0000000a00107c82 */ /* 0x000fe20008000000 */
[----:B------:R-:W-:Y:S02]  /*32d0*/  UMOV UR15, UR5 ;  /* 0x00000005000f7c82 */ /* 0x000fe40008000000 */
[----:B------:R-:W-:Y:S01]  /*32e0*/  ULEA UR8, UR8, UR4, 0x14 ;  /* 0x0000000408087291 */ /* 0x000fe2000f8ea0ff */
[----:B------:R-:W-:-:S11]  /*32f0*/  UMOV UR14, UR17 ;  /* 0x00000011000e7c82 */ /* 0x000fd60008000000 */
.L_x_61:
[----:B------:R-:W-:Y:S02]  /*3300*/  UIADD3 UR16, UPT, UPT, UR16, 0x1, URZ ;  /* 0x0000000110107890 */ /* 0x000fe4000fffe0ff */
[----:B--2---:R-:W-:Y:S02]  /*3310*/  ULEA UR7, UR14, UR6, 0x3 ;  /* 0x000000060e077291 */ /* 0x004fe4000f8e18ff */
[----:B------:R-:W-:Y:S01]  /*3320*/  UISETP.NE.AND UP0, UPT, UR16, URZ, UPT ;  /* 0x000000ff1000728c */ /* 0x000fe2000bf05270 */
[----:B----4-:R-:W-:Y:S10]  /*3330*/  @P2 BRA `(.L_x_59) ;  /* 0x00000000000c2947 */ /* 0x010ff40003800000 */
[----:B-1----:R-:W-:Y:S04]  /*3340*/  SHF.L.U32 R3, R8, 0x1f, RZ ;  /* 0x0000001f08037819 */ /* 0x002fe800000006ff */
[----:B------:R-:W1:Y:S02]  /*3350*/  SYNCS.PHASECHK.TRANS64.TRYWAIT P0, [UR7], R3 ;  /* 0x00000003ff0075a7 */ /* 0x000e640008001107 */
[----:B-1----:R-:W-:Y:S05]  /*3360*/  @!P0 BRA `(.L_x_60) ;  /* 0x0000004400288947 */ /* 0x002fea0003800000 */
.L_x_59:
[----:B------:R-:W-:Y:S01]  /*3370*/  UISETP.NE.AND UP1, UPT, UR15, 0x1, UPT ;  /* 0x000000010f00788c */ /* 0x000fe2000bf25270 */
[----:B------:R-:W-:Y:S01]  /*3380*/  PLOP3.LUT P2, PT, PT, PT, PT, 0x80, 0x8 ;  /* 0x000000000008781c */ /* 0x000fe20003f4f070 */
[----:B------:R-:W-:Y:S02]  /*3390*/  UIADD3 UR17, UPT, UPT, UR14, 0x1, URZ ;  /* 0x000000010e117890 */ /* 0x000fe4000fffe0ff */
[----:B------:R-:W-:Y:S02]  /*33a0*/  ULEA UR22, UR14, UR12, 0x8 ;  /* 0x0000000c0e167291 */ /* 0x000fe4000f8e40ff */
[----:B------:R-:W-:Y:S01]  /*33b0*/  UISETP.NE.AND UP2, UPT, UR17, 0x7, UPT ;  /* 0x000000071100788c */ /* 0x000fe2000bf45270 */
[----:B------:R-:W-:Y:S01]  /*33c0*/  PLOP3.LUT P0, PT, PT, PT, UP1, 0x80, 0x8 ;  /* 0x000000000008781c */ /* 0x000fe20003f0f018 */
[----:B------:R-:W-:Y:S02]  /*33d0*/  ULEA UR24, UR14, UR11, 0x7 ;  /* 0x0000000b0e187291 */ /* 0x000fe4000f8e38ff */
[----:B------:R-:W-:Y:S02]  /*33e0*/  USEL UR13, URZ, 0x1, UP2 ;  /* 0x00000001ff0d7887 */ /* 0x000fe40009000000 */
[----:B------:R-:W-:Y:S02]  /*33f0*/  USEL UR17, UR17, URZ, UP2 ;  /* 0x000000ff11117287 */ /* 0x000fe40009000000 */
[----:B------:R-:W-:Y:S02]  /*3400*/  UIADD3 UR7, UPT, UPT, UR7, 0x38, URZ ;  /* 0x0000003807077890 */ /* 0x000fe4000fffe0ff */
[----:B------:R-:W-:Y:S01]  /*3410*/  @UP1 ULEA UR4, UR17, UR6, 0x3 ;  /* 0x0000000611041291 */ /* 0x000fe2000f8e18ff */
[----:B------:R-:W-:Y:S01]  /*3420*/  LOP3.LUT R8, R8, UR13, RZ, 0x3c, !PT ;  /* 0x0000000d08087c12 */ /* 0x000fe2000f8e3cff */
[----:B------:R-:W-:Y:S01]  /*3430*/  UMOV UR23, 0xc0004010 ;  /* 0xc000401000177882 */ /* 0x000fe20000000000 */
[----:B------:R-:W-:Y:S01]  /*3440*/  UMOV UR25, 0xc0004010 ;  /* 0xc000401000197882 */ /* 0x000fe20000000000 */
[----:B------:R-:W-:Y:S01]  /*3450*/  UIADD3 UR15, UPT, UPT, UR15, -0x1, URZ ;  /* 0xffffffff0f0f7890 */ /* 0x000fe2000fffe0ff */
[----:B-1----:R-:W-:Y:S01]  /*3460*/  @P0 SHF.L.U32 R0, R8, 0x1f, RZ ;  /* 0x0000001f08000819 */ /* 0x002fe200000006ff */
[----:B------:R-:W-:Y:S03]  /*3470*/  UMOV UR14, UR17 ;  /* 0x00000011000e7c82 */ /* 0x000fe60008000000 */
[----:B------:R2:W4:Y:S01]  /*3480*/  @P0 SYNCS.PHASECHK.TRANS64.TRYWAIT P2, [UR4], R0 ;  /* 0x00000000ff0005a7 */ /* 0x0005220008041104 */
[----:B------:R2:W-:Y:S01]  /*3490*/  UTCQMMA gdesc[UR24], gdesc[UR22], tmem[UR8], tmem[UR20], idesc[UR21], UP4 ;  /* 0x00ff1416180075ea */ /* 0x0005e2000a000308 */
[----:B------:R-:W-:Y:S01]  /*34a0*/  UPLOP3.LUT UP4, UPT, UPT, UPT, UPT, 0x80, 0x8 ;  /* 0x000000000008789c */ /* 0x000fe20003f8f070 */
[----:B------:R2:W-:Y:S01]  /*34b0*/  UTCBAR [UR7], URZ ;  /* 0x000000ff070073e9 */ /* 0x0005e200080000ff */
[----:B------:R-:W-:Y:S09]  /*34c0*/  BRA.U UP0, `(.L_x_61) ;  /* 0xfffffffd008c7547 */ /* 0x000ff2000b83ffff */
.L_x_58:
[----:B------:R-:W-:Y:S01]  /*34d0*/  UIADD3 UR18, UPT, UPT, UR18, 0x1, URZ ;  /* 0x0000000112127890 */ /* 0x000fe2000fffe0ff */
[C---:B------:R-:W-:Y:S01]  /*34e0*/  ISETP.NE.AND P0, PT, R10.reuse, 0x2, PT ;  /* 0x000000020a00780c */ /* 0x040fe20003f05270 */
[----:B------:R-:W-:Y:S02]  /*34f0*/  UIADD3 UR9, UPT, UPT, UR9, 0xc0, URZ ;  /* 0x000000c009097890 */ /* 0x000fe4000fffe0ff */
[----:B------:R-:W-:Y:S01]  /*3500*/  UISETP.NE.AND UP0, UPT, UR18, 0x4, UPT ;  /* 0x000000041200788c */ /* 0x000fe2000bf05270 */
[----:B-12---:R-:W-:Y:S02]  /*3510*/  SEL R0, RZ, 0x1, P0 ;  /* 0x00000001ff007807 */ /* 0x006fe40000000000 */
[----:B------:R-:W-:Y:S01]  /*3520*/  SEL R10, R10, RZ, P0 ;  /* 0x000000ff0a0a7207 */ /* 0x000fe20000000000 */
[----:B------:R-:W-:Y:S01]  /*3530*/  USEL UR4, URZ, 0x1, UP0 ;  /* 0x00000001ff047887 */ /* 0x000fe20008000000 */
[----:B------:R-:W-:Y:S01]  /*3540*/  LOP3.LUT R9, R9, R0, RZ, 0x3c, !PT ;  /* 0x0000000009097212 */ /* 0x000fe200078e3cff */
[----:B------:R-:W-:Y:S01]  /*3550*/  USEL UR18, UR18, URZ, UP0 ;  /* 0x000000ff12127287 */ /* 0x000fe20008000000 */
[----:B------:R1:W-:Y:S03]  /*3560*/  UTCBAR [UR9], URZ ;  /* 0x000000ff090073e9 */ /* 0x0003e600080000ff */
[----:B------:R-:W-:Y:S01]  /*3570*/  LOP3.LUT R11, R11, UR4, RZ, 0x3c, !PT ;  /* 0x000000040b0b7c12 */ /* 0x000fe2000f8e3cff */
[----:B------:R-:W-:Y:S07]  /*3580*/  @P1 BRA `(.L_x_62) ;  /* 0xfffffff800c41947 */ /* 0x000fee000383ffff */
[----:B------:R-:W2:Y:S01]  /*3590*/  S2UR UR4, SR_CgaCtaId ;  /* 0x00000000000479c3 */ /* 0x000ea20000008800 */
[----:B------:R-:W-:Y:S01]  /*35a0*/  ELECT P0, URZ, PT ;  /* 0x0000000000ff782f */ /* 0x000fe20003800000 */
[----:B------:R-:W-:Y:S01]  /*35b0*/  IMAD.MOV.U32 R0, RZ, RZ, 0x1 ;  /* 0x00000001ff007424 */ /* 0x000fe200078e00ff */
[----:B------:R-:W-:Y:S01]  /*35c0*/  UIADD3 UR6, UPT, UPT, UR6, 0xe0, URZ ;  /* 0x000000e006067890 */ /* 0x000fe2000fffe0ff */
[----:B------:R-:W-:Y:S01]  /*35d0*/  SHF.L.U32 R3, R11, 0x1f, RZ ;  /* 0x0000001f0b037819 */ /* 0x000fe200000006ff */
[----:B------:R-:W-:-:S03]  /*35e0*/  UMOV UR5, 0x40 ;  /* 0x0000004000057882 */ /* 0x000fc60000000000 */
[----:B------:R-:W-:Y:S01]  /*35f0*/  UVIRTCOUNT.DEALLOC.SMPOOL 0x80 ;  /* 0x000000800000784c */ /* 0x000fe20000000000 */
[----:B--2---:R-:W-:Y:S02]  /*3600*/  ULEA UR4, UR4, UR5, 0x18 ;  /* 0x0000000504047291 */ /* 0x004fe4000f8ec0ff */
[----:B------:R-:W-:-:S07]  /*3610*/  ULEA UR5, UR18, UR6, 0x3 ;  /* 0x0000000612057291 */ /* 0x000fce000f8e18ff */
[----:B------:R2:W-:Y:S02]  /*3620*/  @P0 STS.U8 [UR4+0x1c], R0 ;  /* 0x00001c00ff000988 */ /* 0x0005e40008000004 */
[----:B------:R-:W3:Y:S02]  /*3630*/  SYNCS.PHASECHK.TRANS64.TRYWAIT P0, [UR5], R3 ;  /* 0x00000003ff0075a7 */ /* 0x000ee40008001105 */
[----:B--23--:R-:W-:Y:S05]  /*3640*/  @!P0 BRA `(.L_x_63) ;  /* 0x0000004000888947 */ /* 0x00cfea0003800000 */
.L_x_134:
[----:B------:R-:W-:-:S04]  /*3650*/  UIADD3 UR7, UPT, UPT, UR18, 0x1, URZ ;  /* 0x0000000112077890 */ /* 0x000fc8000fffe0ff */
[----:B------:R-:W-:-:S04]  /*3660*/  UISETP.NE.AND UP0, UPT, UR7, 0x4, UPT ;  /* 0x000000040700788c */ /* 0x000fc8000bf05270 */
[----:B------:R-:W-:Y:S02]  /*3670*/  USEL UR8, URZ, 0x1, UP0 ;  /* 0x00000001ff087887 */ /* 0x000fe40008000000 */
[----:B------:R-:W-:-:S04]  /*3680*/  USEL UR7, UR7, URZ, UP0 ;  /* 0x000000ff07077287 */ /* 0x000fc80008000000 */
[----:B------:R-:W-:Y:S01]  /*3690*/  ULEA UR5, UR7, UR6, 0x3 ;  /* 0x0000000607057291 */ /* 0x000fe2000f8e18ff */
[----:B------:R-:W-:-:S04]  /*36a0*/  LOP3.LUT R2, R11, UR8, RZ, 0x3c, !PT ;  /* 0x000000080b027c12 */ /* 0x000fc8000f8e3cff */
[----:B--2---:R-:W-:-:S04]  /*36b0*/  SHF.L.U32 R3, R2, 0x1f, RZ ;  /* 0x0000001f02037819 */ /* 0x004fc800000006ff */
[----:B------:R-:W2:Y:S02]  /*36c0*/  SYNCS.PHASECHK.TRANS64.TRYWAIT P0, [UR5], R3 ;  /* 0x00000003ff0075a7 */ /* 0x000ea40008001105 */
[----:B--2---:R-:W-:Y:S05]  /*36d0*/  @!P0 BRA `(.L_x_64) ;  /* 0x00000040007c8947 */ /* 0x004fea0003800000 */
.L_x_136:
        /* <DEDUP_REMOVED lines=9> */
.L_x_138:
[----:B------:R-:W-:-:S04]  /*3770*/  UIADD3 UR7, UPT, UPT, UR7, 0x1, URZ ;  /* 0x0000000107077890 */ /* 0x000fc8000fffe0ff */
[----:B------:R-:W-:-:S04]  /*3780*/  UISETP.NE.AND UP0, UPT, UR7, 0x4, UPT ;  /* 0x000000040700788c */ /* 0x000fc8000bf05270 */
[----:B------:R-:W-:Y:S02]  /*3790*/  USEL UR5, URZ, 0x1, UP0 ;  /* 0x00000001ff057887 */ /* 0x000fe40008000000 */
[----:B------:R-:W-:-:S04]  /*37a0*/  USEL UR7, UR7, URZ, UP0 ;  /* 0x000000ff07077287 */ /* 0x000fc80008000000 */
[----:B------:R-:W-:Y:S01]  /*37b0*/  ULEA UR7, UR7, UR6, 0x3 ;  /* 0x0000000607077291 */ /* 0x000fe2000f8e18ff */
[----:B--2---:R-:W-:-:S04]  /*37c0*/  LOP3.LUT R3, R2, UR5, RZ, 0x3c, !PT ;  /* 0x0000000502037c12 */ /* 0x004fc8000f8e3cff */
[----:B------:R-:W-:-:S04]  /*37d0*/  SHF.L.U32 R3, R3, 0x1f, RZ ;  /* 0x0000001f03037819 */ /* 0x000fc800000006ff */
[----:B------:R-:W2:Y:S02]  /*37e0*/  SYNCS.PHASECHK.TRANS64.TRYWAIT P0, [UR7], R3 ;  /* 0x00000003ff0075a7 */ /* 0x000ea40008001107 */
[----:B--2---:R-:W-:Y:S05]  /*37f0*/  @!P0 BRA `(.L_x_66) ;  /* 0x0000004000648947 */ /* 0x004fea0003800000 */
.L_x_140:
[----:B------:R-:W-:Y:S01]  /*3800*/  NOP ;  /* 0x0000000000007918 */ /* 0x000fe20000000000 */
[----:B--2---:R-:W2:Y:S01]  /*3810*/  LDS R0, [UR4+0x14] ;  /* 0x00001404ff007984 */ /* 0x004ea20008000800 */
[----:B------:R-:W-:Y:S01]  /*3820*/  ULOP3.LUT UR6, UR19, 0xffff, URZ, 0xc0, !UPT ;  /* 0x0000ffff13067892 */ /* 0x000fe2000f8ec0ff */
[----:B------:R-:W-:Y:S01]  /*3830*/  UMOV UR8, 0xffff ;  /* 0x0000ffff00087882 */ /* 0x000fe20000000000 */
[----:B------:R-:W-:Y:S02]  /*3840*/  UMOV UR5, 0x1 ;  /* 0x0000000100057882 */ /* 0x000fe40000000000 */
[----:B------:R-:W-:-:S04]  /*3850*/  USHF.R.U32.HI UR6, URZ, 0x5, UR6 ;  /* 0x00000005ff067899 */ /* 0x000fc80008011606 */
[----:B------:R-:W-:Y:S02]  /*3860*/  USHF.L.U32 UR8, UR8, UR6, URZ ;  /* 0x0000000608087299 */ /* 0x000fe400080006ff */
[----:B------:R-:W-:-:S04]  /*3870*/  USHF.L.U32 UR5, UR5, UR6, URZ ;  /* 0x0000000605057299 */ /* 0x000fc800080006ff */
[----:B--2---:R-:W-:-:S04]  /*3880*/  LOP3.LUT R0, R0, UR8, RZ, 0xc0, !PT ;  /* 0x0000000800007c12 */ /* 0x004fc8000f8ec0ff */
[----:B------:R-:W-:-:S13]  /*3890*/  ISETP.NE.AND P0, PT, R0, UR8, PT ;  /* 0x0000000800007c0c */ /* 0x000fda000bf05270 */
[----:B------:R-:W-:Y:S05]  /*38a0*/  @P0 BRA `(.L_x_67) ;  /* 0x0000000000580947 */ /* 0x000fea0003800000 */
[----:B------:R-:W2:Y:S02]  /*38b0*/  LDS R0, [UR4+0x18] ;  /* 0x00001804ff007984 */ /* 0x000ea40008000800 */
[----:B--2---:R-:W-:-:S04]  /*38c0*/  LOP3.LUT R0, R0, UR5, RZ, 0xc0, !PT ;  /* 0x0000000500007c12 */ /* 0x004fc8000f8ec0ff */
[----:B------:R-:W-:-:S13]  /*38d0*/  ISETP.NE.AND P0, PT, R0, UR5, PT ;  /* 0x0000000500007c0c */ /* 0x000fda000bf05270 */
[----:B------:R-:W-:Y:S05]  /*38e0*/  @P0 BRA `(.L_x_68) ;  /* 0x00000000003c0947 */ /* 0x000fea0003800000 */
[----:B------:R-:W2:Y:S01]  /*38f0*/  S2R R2, SR_LANEID ;  /* 0x0000000000027919 */ /* 0x000ea20000000000 */
[----:B------:R-:W-:Y:S01]  /*3900*/  ULOP3.LUT UR8, URZ, UR8, URZ, 0x33, !UPT ;  /* 0x00000008ff087292 */ /* 0x000fe2000f8e33ff */
[----:B------:R-:W-:Y:S01]  /*3910*/  LOP3.LUT R4, RZ, UR5, RZ, 0x33, !PT ;  /* 0x00000005ff047c12 */ /* 0x000fe2000f8e33ff */
[----:B------:R-:W-:Y:S02]  /*3920*/  VOTEU.ANY UR7, UPT, PT ;  /* 0x0000000000077886 */ /* 0x000fe400038e0100 */
[----:B------:R-:W-:Y:S01]  /*3930*/  UFLO.U32 UR7, UR7 ;  /* 0x00000007000772bd */ /* 0x000fe200080e0000 */
[----:B------:R-:W3:Y:S01]  /*3940*/  REDUX UR5, R4 ;  /* 0x00000000040573c4 */ /* 0x000ee20000000000 */
[----:B------:R-:W-:-:S06]  /*3950*/  IMAD.U32 R0, RZ, RZ, UR8 ;  /* 0x00000008ff007e24 */ /* 0x000fcc000f8e00ff */
[----:B------:R1:W-:Y:S01]  /*3960*/  UTCATOMSWS.AND URZ, UR8 ;  /* 0x0000000800ff79e3 */ /* 0x0003e20008000000 */
[----:B------:R-:W4:Y:S01]  /*3970*/  REDUX UR6, R0 ;  /* 0x00000000000673c4 */ /* 0x000f220000000000 */
[----:B--2---:R-:W-:Y:S01]  /*3980*/  ISETP.EQ.U32.AND P0, PT, R2, UR7, PT ;  /* 0x0000000702007c0c */ /* 0x004fe2000bf02070 */
[----:B---3--:R-:W-:Y:S01]  /*3990*/  IMAD.U32 R2, RZ, RZ, UR5 ;  /* 0x00000005ff027e24 */ /* 0x008fe2000f8e00ff */
[----:B----4-:R-:W-:-:S11]  /*39a0*/  MOV R3, UR6 ;  /* 0x0000000600037c02 */ /* 0x010fd60008000f00 */
[----:B------:R1:W-:Y:S04]  /*39b0*/  @P0 ATOMS.AND RZ, [UR4+0x14], R3 ;  /* 0x00001403ffff098c */ /* 0x0003e8000a800004 */
[----:B------:R1:W-:Y:S01]  /*39c0*/  @P0 ATOMS.AND RZ, [UR4+0x18], R2 ;  /* 0x00001802ffff098c */ /* 0x0003e2000a800004 */
[----:B------:R-:W-:Y:S05]  /*39d0*/  BRA `(.L_x_69) ;  /* 0x0000000000147947 */ /* 0x000fea0003800000 */
.L_x_68:
[----:B------:R-:W-:Y:S02]  /*39e0*/  MOV R2, 0x3a00 ;  /* 0x00003a0000027802 */ /* 0x000fe40000000f00 */
[----:B-1--45:R-:W-:Y:S05]  /*39f0*/  CALL.REL.NOINC `($__internal_0_$__cuda_sm10x_tcgen05_guardrail_trap_col_being_dealloced_not_returned_by_alloc) ;  /* 0x0000004000c07944 */ /* 0x032fea0003c00000 */
[----:B------:R-:W-:Y:S05]  /*3a00*/  BRA `(.L_x_69) ;  /* 0x0000000000087947 */ /* 0x000fea0003800000 */
.L_x_67:
[----:B------:R-:W-:Y:S02]  /*3a10*/  MOV R2, 0x3a30 ;  /* 0x00003a3000027802 */ /* 0x000fe40000000f00 */
[----:B-1--45:R-:W-:Y:S05]  /*3a20*/  CALL.REL.NOINC `($__internal_2_$__cuda_sm10x_tcgen05_guardrail_trap_unallocated_columns_being_dealloced) ;  /* 0x0000004000cc7944 */ /* 0x032fea0003c00000 */
.L_x_69:
[----:B------:R-:W-:Y:S01]  /*3a30*/  NOP ;  /* 0x0000000000007918 */ /* 0x000fe20000000000 */
[----:B-1----:R-:W-:Y:S05]  /*3a40*/  EXIT ;  /* 0x000000000000794d */ /* 0x002fea0003800000 */
.L_x_51:
[----:B------:R-:W-:-:S09]  /*3a50*/  UISETP.NE.OR UP2, UPT, UR8, 0x3, !UP2 ;  /* 0x000000030800788c */ /* 0x000fd2000d745670 */
[----:B------:R-:W-:Y:S05]  /*3a60*/  BRA.U UP2, `(.L_x_70) ;  /* 0x0000000d02407547 */ /* 0x000fea000b800000 */
[----:B------:R-:W1:Y:S01]  /*3a70*/  LDC R0, c[0x0][0xb30] ;  /* 0x0002cc00ff007b82 */ /* 0x000e620000000800 */
[----:B------:R-:W2:Y:S01]  /*3a80*/  LDCU.64 UR8, c[0x0][0x888] ;  /* 0x00011100ff0877ac */ /* 0x000ea20008000a00 */
[----:B------:R-:W-:Y:S02]  /*3a90*/  HFMA2 R29, -RZ, RZ, 0, 0 ;  /* 0x00000000ff1d7431 */ /* 0x000fe400000001ff */
[----:B------:R-:W-:Y:S01]  /*3aa0*/  IMAD.MOV.U32 R31, RZ, RZ, 0x1 ;  /* 0x00000001ff1f7424 */ /* 0x000fe200078e00ff */
[----:B------:R-:W-:Y:S01]  /*3ab0*/  MOV R23, 0x1000 ;  /* 0x0000100000177802 */ /* 0x000fe20000000f00 */
[----:B------:R-:W4:Y:S01]  /*3ac0*/  LDCU.64 UR4, c[0x0][0x890] ;  /* 0x00011200ff0477ac */ /* 0x000f220008000a00 */
[----:B------:R-:W-:Y:S01]  /*3ad0*/  IMAD.MOV.U32 R30, RZ, RZ, RZ ;  /* 0x000000ffff1e7224 */ /* 0x000fe200078e00ff */
[----:B------:R-:W3:Y:S01]  /*3ae0*/  LDC R19, c[0x0][0x370] ;  /* 0x0000dc00ff137b82 */ /* 0x000ee20000000800 */
[----:B------:R-:W-:Y:S01]  /*3af0*/  UMOV UR7, 0x400 ;  /* 0x0000040000077882 */ /* 0x000fe20000000000 */
[----:B------:R-:W-:-:S02]  /*3b00*/  UPLOP3.LUT UP1, UPT, UPT, UPT, UPT, 0x40, 0x4 ;  /* 0x000000000004789c */ /* 0x000fc40003f2e870 */
[----:B------:R-:W-:-:S04]  /*3b10*/  ULEA UR7, UR37, UR7, 0x18 ;  /* 0x0000000725077291 */ /* 0x000fc8000f8ec0ff */
[----:B------:R-:W3:Y:S01]  /*3b20*/  LDC R2, c[0x0][0xb0c] ;  /* 0x0002c300ff027b82 */ /* 0x000ee20000000800 */
[----:B------:R-:W-:Y:S02]  /*3b30*/  UIADD3 UR13, UPT, UPT, UR7, 0x78, URZ ;  /* 0x00000078070d7890 */ /* 0x000fe4000fffe0ff */
[----:B--2---:R-:W-:Y:S02]  /*3b40*/  UISETP.NE.U32.AND UP2, UPT, UR8, URZ, UPT ;  /* 0x000000ff0800728c */ /* 0x004fe4000bf45070 */
[----:B------:R-:W-:Y:S02]  /*3b50*/  UIADD3 UR17, UPT, UPT, UR7, 0x70, URZ ;  /* 0x0000007007117890 */ /* 0x000fe4000fffe0ff */
[----:B----4-:R-:W-:Y:S01]  /*3b60*/  UISETP.NE.U32.AND UP3, UPT, UR4, URZ, UPT ;  /* 0x000000ff0400728c */ /* 0x010fe2000bf65070 */
[----:B------:R-:W2:Y:S01]  /*3b70*/  LDC R18, c[0x0][0xb20] ;  /* 0x0002c800ff127b82 */ /* 0x000ea20000000800 */
[----:B-1----:R-:W-:Y:S01]  /*3b80*/  ISETP.NE.AND P1, PT, R0, 0x1, PT ;  /* 0x000000010000780c */ /* 0x002fe20003f25270 */
[----:B------:R-:W-:-:S02]  /*3b90*/  UISETP.NE.AND.EX UP2, UPT, UR9, URZ, UPT, UP2 ;  /* 0x000000ff0900728c */ /* 0x000fc4000bf45320 */
[----:B------:R-:W-:Y:S02]  /*3ba0*/  UPRMT UR13, UR37, 0x654, UR13 ;  /* 0x00000654250d7896 */ /* 0x000fe4000800000d */
[----:B------:R-:W-:Y:S02]  /*3bb0*/  UISETP.NE.AND.EX UP3, UPT, UR5, URZ, UPT, UP3 ;  /* 0x000000ff0500728c */ /* 0x000fe4000bf65330 */
[----:B------:R-:W1:Y:S08]  /*3bc0*/  LDC.64 R32, c[0x0][0x348] ;  /* 0x0000d200ff207b82 */ /* 0x000e700000000a00 */
[----:B------:R-:W4:Y:S08]  /*3bd0*/  LDC.64 R16, c[0x0][0xb10] ;  /* 0x0002c400ff107b82 */ /* 0x000f300000000a00 */
[----:B------:R-:W1:Y:S08]  /*3be0*/  LDC.64 R6, c[0x0][0xb18] ;  /* 0x0002c600ff067b82 */ /* 0x000e700000000a00 */
[----:B------:R-:W1:Y:S08]  /*3bf0*/  LDC.64 R4, c[0x0][0xb28] ;  /* 0x0002ca00ff047b82 */ /* 0x000e700000000a00 */
[----:B--23--:R-:W1:Y:S02]  /*3c00*/  LDC R22, c[0x0][0x374] ;  /* 0x0000dd00ff167b82 */ /* 0x00ce640000000800 */
.L_x_79:
[C---:B------:R-:W-:Y:S02]  /*3c10*/  LEA R0, R30.reuse, UR7, 0x3 ;  /* 0x000000071e007c11 */ /* 0x040fe4000f8e18ff */
[----:B------:R-:W-:Y:S02]  /*3c20*/  SHF.L.U32 R3, R29, 0x1f, RZ ;  /* 0x0000001f1d037819 */ /* 0x000fe400000006ff */
[----:B------:R-:W-:Y:S02]  /*3c30*/  LEA R24, R30, UR7, 0x4 ;  /* 0x000000071e187c11 */ /* 0x000fe4000f8e20ff */
[----:B--2---:R-:W2:Y:S02]  /*3c40*/  SYNCS.PHASECHK.TRANS64.TRYWAIT P0, [R0+URZ+0xa0], R3 ;  /* 0x0000a003000075a7 */ /* 0x004ea400080011ff */
[----:B--2---:R-:W-:Y:S05]  /*3c50*/  @!P0 BRA `(.L_x_71) ;  /* 0x0000003c00648947 */ /* 0x004fea0003800000 */
.L_x_141:
[----:B------:R-:W-:Y:S01]  /*3c60*/  ISETP.GE.AND P0, PT, R40, 0x1, PT ;  /* 0x000000012800780c */ /* 0x000fe20003f06270 */
[----:B------:R-:W3:Y:S01]  /*3c70*/  LDS.128 R24, [R24+0x130] ;  /* 0x0001300018187984 */ /* 0x000ee20000000c00 */
[----:B--2---:R-:W-:Y:S01]  /*3c80*/  VIADD R0, R0, 0xb0 ;  /* 0x000000b000007836 */ /* 0x004fe20000000000 */
[----:B------:R-:W-:Y:S01]  /*3c90*/  @!PT LDS RZ, [RZ] ;  /* 0x00000000fffff984 */ /* 0x000fe20000000800 */
[----:B------:R-:W-:Y:S01]  /*3ca0*/  @!PT LDS RZ, [RZ] ;  /* 0x00000000fffff984 */ /* 0x000fe20000000800 */
[----:B------:R-:W-:Y:S01]  /*3cb0*/  @!PT LDS RZ, [RZ] ;  /* 0x00000000fffff984 */ /* 0x000fe20000000800 */
[----:B------:R-:W-:Y:S01]  /*3cc0*/  @!PT LDS RZ, [RZ] ;  /* 0x00000000fffff984 */ /* 0x000fe20000000800 */
[----:B------:R2:W-:Y:S06]  /*3cd0*/  MEMBAR.ALL.CTA ;  /* 0x0000000000007992 */ /* 0x0005ec0000008000 */
[----:B--2---:R-:W2:Y:S01]  /*3ce0*/  FENCE.VIEW.ASYNC.S ;  /* 0x00000000000073c6 */ /* 0x004ea20000000000 */
[----:B------:R-:W-:Y:S04]  /*3cf0*/  PRMT R0, RZ, 0x654, R0 ;  /* 0x00000654ff007816 */ /* 0x000fe80000000000 */
[----:B--2---:R2:W-:Y:S01]  /*3d00*/  SYNCS.ARRIVE.TRANS64.RED.A1T0 RZ, [R0+URZ], RZ ;  /* 0x000000ff00ff79a7 */ /* 0x0045e200081004ff */
[----:B---3--:R-:W-:Y:S11]  /*3d10*/  LOP3.LUT P3, RZ, R26, 0x1, RZ, 0xc0, !PT ;  /* 0x000000011aff7812 */ /* 0x008ff6000786c0ff */
[----:B------:R-:W-:Y:S02]  /*3d20*/  @!UPT UIADD3 URZ, UPT, UPT, URZ, URZ, URZ ;  /* 0x000000fffffff290 */ /* 0x000fe4000fffe0ff */
[----:B------:R-:W-:Y:S02]  /*3d30*/  @P3 MOV R13, R24 ;  /* 0x00000018000d3202 */ /* 0x000fe40000000f00 */
[----:B------:R-:W-:Y:S01]  /*3d40*/  @P3 LOP3.LUT R8, R25, 0xffff, RZ, 0xc0, !PT ;  /* 0x0000ffff19083812 */ /* 0x000fe200078ec0ff */
[----:B--2---:R-:W-:Y:S06]  /*3d50*/  @!P0 BRA `(.L_x_72) ;  /* 0x0000000000a48947 */ /* 0x004fec0003800000 */
[----:B-1----:R-:W-:Y:S01]  /*3d60*/  IMAD.HI.U32 R35, R22, R7, RZ ;  /* 0x0000000716237227 */ /* 0x002fe200078e00ff */
[----:B------:R-:W-:Y:S02]  /*3d70*/  ISETP.NE.AND P0, PT, R6, 0x1, PT ;  /* 0x000000010600780c */ /* 0x000fe40003f05270 */
[----:B------:R-:W-:Y:S01]  /*3d80*/  ISETP.NE.AND P2, PT, R40, 0x1, PT ;  /* 0x000000012800780c */ /* 0x000fe20003f45270 */
[----:B----4-:R-:W-:Y:S01]  /*3d90*/  IMAD.HI.U32 R34, R19, R16, RZ ;  /* 0x0000001013227227 */ /* 0x010fe200078e00ff */
[----:B------:R-:W-:Y:S02]  /*3da0*/  SHF.R.U32.HI R35, RZ, R18, R35 ;  /* 0x00000012ff237219 */ /* 0x000fe40000011623 */
[----:B------:R-:W-:Y:S01]  /*3db0*/  ISETP.NE.AND P4, PT, R2, 0x1, PT ;  /* 0x000000010200780c */ /* 0x000fe20003f85270 */
[----:B------:R-:W-:Y:S01]  /*3dc0*/  IMAD.HI.U32 R36, R13, R16, RZ ;  /* 0x000000100d247227 */ /* 0x000fe200078e00ff */
[----:B------:R-:W-:Y:S02]  /*3dd0*/  SHF.R.U32.HI R34, RZ, R17, R34 ;  /* 0x00000011ff227219 */ /* 0x000fe40000011622 */
[----:B------:R-:W-:Y:S01]  /*3de0*/  SEL R3, R22, R35, !P0 ;  /* 0x0000002316037207 */ /* 0x000fe20004000000 */
[C---:B------:R-:W-:Y:S01]  /*3df0*/  IMAD.HI.U32 R35, R8.reuse, R7, RZ ;  /* 0x0000000708237227 */ /* 0x040fe200078e00ff */
[----:B------:R-:W-:Y:S02]  /*3e00*/  SEL R11, R19, R34, !P4 ;  /* 0x00000022130b7207 */ /* 0x000fe40006000000 */
[----:B------:R-:W-:Y:S01]  /*3e10*/  SHF.R.U32.HI R36, RZ, R17, R36 ;  /* 0x00000011ff247219 */ /* 0x000fe20000011624 */
[----:B------:R-:W-:Y:S01]  /*3e20*/  IMAD.HI.U32 R38, R3, R4, RZ ;  /* 0x0000000403267227 */ /* 0x000fe200078e00ff */
[----:B------:R-:W-:Y:S03]  /*3e30*/  SHF.R.U32.HI R35, RZ, R18, R35 ;  /* 0x00000012ff237219 */ /* 0x000fe60000011623 */
[----:B------:R-:W-:Y:S01]  /*3e40*/  IMAD.HI.U32 R34, R11, R4, RZ ;  /* 0x000000040b227227 */ /* 0x000fe200078e00ff */
[----:B------:R-:W-:Y:S02]  /*3e50*/  @P2 SHF.R.U32.HI R3, RZ, R5, R38 ;  /* 0x00000005ff032219 */ /* 0x000fe40000011626 */
[----:B------:R-:W-:Y:S02]  /*3e60*/  SEL R9, R8, R35, !P0 ;  /* 0x0000002308097207 */ /* 0x000fe40004000000 */
[----:B------:R-:W-:Y:S01]  /*3e70*/  @P2 SHF.R.U32.HI R11, RZ, R5, R34 ;  /* 0x00000005ff0b2219 */ /* 0x000fe20000011622 */
[C---:B------:R-:W-:Y:S01]  /*3e80*/  IMAD R10, R40.reuse, R3, RZ ;  /* 0x00000003280a7224 */ /* 0x040fe200078e02ff */
[----:B------:R-:W-:Y:S01]  /*3e90*/  SEL R3, R13, R36, !P4 ;  /* 0x000000240d037207 */ /* 0x000fe20006000000 */
[C---:B------:R-:W-:Y:S03]  /*3ea0*/  IMAD.HI.U32 R14, R9.reuse, R4, RZ ;  /* 0x00000004090e7227 */ /* 0x040fe600078e00ff */
[----:B------:R-:W-:Y:S01]  /*3eb0*/  ISETP.GE.AND P0, PT, R9, R10, PT ;  /* 0x0000000a0900720c */ /* 0x000fe20003f06270 */
[C---:B------:R-:W-:Y:S01]  /*3ec0*/  IMAD R12, R40.reuse, R11, RZ ;  /* 0x0000000b280c7224 */ /* 0x040fe200078e02ff */
[-C--:B------:R-:W-:Y:S04]  /*3ed0*/  SHF.R.U32.HI R14, RZ, R5.reuse, R14 ;  /* 0x00000005ff0e7219 */ /* 0x080fe8000001160e */
[----:B------:R-:W-:Y:S02]  /*3ee0*/  ISETP.GE.OR P0, PT, R3, R12, P0 ;  /* 0x0000000c0300720c */ /* 0x000fe40000706670 */
[----:B------:R-:W-:Y:S05]  /*3ef0*/  SEL R15, R9, R14, !P2 ;  /* 0x0000000e090f7207 */ /* 0x000fea0005000000 */
[----:B------:R-:W-:Y:S04]  /*3f00*/  IMAD.MOV R14, RZ, RZ, -R15 ;  /* 0x000000ffff0e7224 */ /* 0x000fe800078e0a0f */
[----:B------:R-:W-:Y:S02]  /*3f10*/  IMAD R14, R40, R14, R9 ;  /* 0x0000000e280e7224 */ /* 0x000fe400078e0209 */
[C---:B------:R-:W-:Y:S05]  /*3f20*/  @!P0 IMAD.HI.U32 R10, R3.reuse, R4, RZ ;  /* 0x00000004030a8227 */ /* 0x040fea00078e00ff */
[----:B------:R-:W-:Y:S04]  /*3f30*/  @!P0 SHF.R.U32.HI R10, RZ, R5, R10 ;  /* 0x00000005ff0a8219 */ /* 0x000fe8000001160a */
[----:B------:R-:W-:Y:S01]  /*3f40*/  @!P0 SEL R0, R3, R10, !P2 ;  /* 0x0000000a03008207 */ /* 0x000fe20005000000 */
[----:B------:R-:W-:Y:S03]  /*3f50*/  IMAD.MOV R10, RZ, RZ, -R3 ;  /* 0x000000ffff0a7224 */ /* 0x000fe600078e0a03 */
[----:B------:R-:W-:Y:S01]  /*3f60*/  @!P0 IADD3 R15, PT, PT, R15, -R0, RZ ;  /* 0x800000000f0f8210 */ /* 0x000fe20007ffe0ff */
[----:B------:R-:W-:Y:S01]  /*3f70*/  @!P0 IMAD R0, R11, R14, R0 ;  /* 0x0000000e0b008224 */ /* 0x000fe200078e0200 */
[----:B------:R-:W-:Y:S01]  /*3f80*/  IADD3 R11, PT, PT, -R9, RZ, RZ ;  /* 0x000000ff090b7210 */ /* 0x000fe20007ffe1ff */
[----:B------:R-:W-:Y:S02]  /*3f90*/  IMAD R13, R2, R10, R13 ;  /* 0x0000000a020d7224 */ /* 0x000fe400078e020d */
[----:B------:R-:W-:Y:S02]  /*3fa0*/  @!P0 IMAD R9, R15, R40, R3 ;  /* 0x000000280f098224 */ /* 0x000fe400078e0203 */
[----:B------:R-:W-:Y:S02]  /*3fb0*/  @!P0 IMAD.MOV.U32 R3, RZ, RZ, R0 ;  /* 0x000000ffff038224 */ /* 0x000fe400078e0000 */
[----:B------:R-:W-:Y:S02]  /*3fc0*/  IMAD R8, R6, R11, R8 ;  /* 0x0000000b06087224 */ /* 0x000fe400078e0208 */
[----:B------:R-:W-:Y:S02]  /*3fd0*/  IMAD R13, R3, R2, R13 ;  /* 0x00000002030d7224 */ /* 0x000fe400078e020d */
[----:B------:R-:W-:Y:S02]  /*3fe0*/  IMAD R8, R9, R6, R8 ;  /* 0x0000000609087224 */ /* 0x000fe400078e0208 */
.L_x_72:
[----:B------:R-:W-:Y:S05]  /*3ff0*/  BRA.U UP1, `(.L_x_73) ;  /* 0x0000000101107547 */ /* 0x000fea000b800000 */
[----:B------:R-:W-:Y:S04]  /*4000*/  MOV R0, UR6 ;  /* 0x0000000600007c02 */ /* 0x000fe80008000f00 */
[----:B------:R-:W-:Y:S04]  /*4010*/  SHF.L.U32 R3, R0, 0x1f, RZ ;  /* 0x0000001f00037819 */ /* 0x000fe800000006ff */
[----:B------:R-:W2:Y:S02]  /*4020*/  SYNCS.PHASECHK.TRANS64.TRYWAIT P0, [UR7+0x98], R3 ;  /* 0x00009803ff0075a7 */ /* 0x000ea40008001107 */
[----:B--2---:R-:W-:Y:S05]  /*4030*/  @!P0 BRA `(.L_x_74) ;  /* 0x0000003800808947 */ /* 0x004fea0003800000 */
.L_x_73:
[----:B------:R-:W-:Y:S02]  /*4040*/  R2UR UR19, R21 ;  /* 0x00000000151372ca */ /* 0x000fe400000e0000 */
[----:B------:R-:W-:Y:S02]  /*4050*/  R2UR UR18, R20 ;  /* 0x00000000141272ca */ /* 0x000fe400000e0000 */
[----:B------:R-:W-:Y:S02]  /*4060*/  ISETP.NE.U32.AND P2, PT, RZ, UR4, PT ;  /* 0x00000004ff007c0c */ /* 0x000fe4000bf45070 */
[----:B------:R-:W-:Y:S02]  /*4070*/  SHF.L.U32 R12, R31, 0x1f, RZ ;  /* 0x0000001f1f0c7819 */ /* 0x000fe400000006ff */
[----:B------:R-:W-:Y:S05]  /*4080*/  ISETP.NE.AND.EX P2, PT, RZ, UR5, PT, P2 ;  /* 0x00000005ff007c0c */ /* 0x000fea000bf45320 */
[----:B------:R-:W-:Y:S02]  /*4090*/  USHF.L.U32 UR19, UR19, 0x6, URZ ;  /* 0x0000000613137899 */ /* 0x000fe400080006ff */
[----:B------:R-:W-:Y:S01]  /*40a0*/  USHF.L.U32 UR18, UR18, 0x7, URZ ;  /* 0x0000000712127899 */ /* 0x000fe200080006ff */
[----:B------:R-:W-:Y:S11]  /*40b0*/  BRA.U !UP3, `(.L_x_75) ;  /* 0x000000010b347547 */ /* 0x000ff6000b800000 */
[----:B------:R-:W-:Y:S01]  /*40c0*/  UPLOP3.LUT UP0, UPT, UPT, UPT, UP2, 0x80, 0x8 ;  /* 0x000000000008789c */ /* 0x000fe20003f0f020 */
[----:B--2---:R-:W-:Y:S02]  /*40d0*/  HFMA2 R0, -RZ, RZ, 0, 5.9604644775390625e-08 ;  /* 0x00000001ff007431 */ /* 0x004fe400000001ff */
[----:B------:R-:W-:Y:S03]  /*40e0*/  IMAD.MOV.U32 R95, RZ, RZ, 0x1 ;  /* 0x00000001ff5f7424 */ /* 0x000fe600078e00ff */
[----:B------:R-:W-:Y:S05]  /*40f0*/  PLOP3.LUT P0, PT, PT, PT, UP0, 0x80, 0x8 ;  /* 0x000000000008781c */ /* 0x000fea0003f0f008 */
[----:B------:R-:W2:Y:S01]  /*4100*/  @UP0 LDCU.64 UR10, c[0x0][0x888] ;  /* 0x00011100ff0a07ac */ /* 0x000ea20008000a00 */
[----:B------:R-:W-:Y:S07]  /*4110*/  @UP0 UIMAD UR8, UR36, UR4, URZ ;  /* 0x00000004240802a4 */ /* 0x000fee000f8e02ff */
[----:B------:R-:W-:Y:S01]  /*4120*/  @!P0 PRMT R95, R0, 0x7610, R95 ;  /* 0x00007610005f8816 */ /* 0x000fe2000000005f */
[----:B--2---:R-:W-:Y:S03]  /*4130*/  @UP0 UIMAD.WIDE UR10, UR8, 0x4, UR10 ;  /* 0x00000004080a08a5 */ /* 0x004fe6000f8e020a */
[----:B------:R-:W2:Y:S03]  /*4140*/  @!UP0 LDCU UR8, c[0x0][0x880] ;  /* 0x00011000ff0887ac */ /* 0x000ea60008000800 */
[----:B------:R-:W-:Y:S01]  /*4150*/  IMAD.U32 R10, RZ, RZ, UR10 ;  /* 0x0000000aff0a7e24 */ /* 0x000fe2000f8e00ff */
[----:B------:R-:W-:Y:S05]  /*4160*/  MOV R11, UR11 ;  /* 0x0000000b000b7c02 */ /* 0x000fea0008000f00 */
[----:B-----5:R3:W5:Y:S02]  /*4170*/  @P0 LDG.E R49, desc[UR46][R10.64] ;  /* 0x0000002e0a310981 */ /* 0x020764000c1e1900 */
[----:B--23--:R-:W-:Y:S07]  /*4180*/  @!P0 IMAD.U32 R49, RZ, RZ, UR8 ;  /* 0x00000008ff318e24 */ /* 0x00cfee000f8e00ff */
.L_x_75:
[----:B-----5:R-:W-:Y:S01]  /*4190*/  @!P2 FSETP.EQ.AND P0, PT, R49, RZ, PT ;  /* 0x000000ff3100a20b */ /* 0x020fe20003f02000 */
[----:B------:R-:W-:Y:S01]  /*41a0*/  @!UPT UIADD3 URZ, UPT, UPT, URZ, URZ, URZ ;  /* 0x000000fffffff290 */ /* 0x000fe2000fffe0ff */
[----:B------:R-:W-:Y:S11]  /*41b0*/  @!P2 BRA `(.L_x_76) ;  /* 0x000000000014a947 */ /* 0x000ff60003800000 */
[----:B------:R-:W-:Y:S02]  /*41c0*/  LOP3.LUT P2, RZ, R95, 0xff, RZ, 0xc0, !PT ;  /* 0x000000ff5fff7812 */ /* 0x000fe4000784c0ff */
[----:B------:R-:W-:Y:S04]  /*41d0*/  PLOP3.LUT P0, PT, PT, PT, UP0, 0x80, 0x8 ;  /* 0x000000000008781c */ /* 0x000fe80003f0f008 */
[----:B------:R-:W-:Y:S07]  /*41e0*/  PLOP3.LUT P0, PT, P0, PT, PT, 0x8, 0x80 ;  /* 0x000000000080781c */ /* 0x000fee000070e170 */
[----:B------:R-:W-:Y:S11]  /*41f0*/  @P2 FSETP.EQ.AND P0, PT, R49, RZ, PT ;  /* 0x000000ff3100220b */ /* 0x000ff60003f02000 */
[----:B------:R-:W-:Y:S02]  /*4200*/  @!UPT UIADD3 URZ, UPT, UPT, URZ, URZ, URZ ;  /* 0x000000fffffff290 */ /* 0x000fe4000fffe0ff */
.L_x_76:
[----:B------:R-:W3:Y:S01]  /*4210*/  SYNCS.PHASECHK.TRANS64.TRYWAIT P2, [UR7+0x80], R12 ;  /* 0x0000800cff0075a7 */ /* 0x000ee20008041107 */
[----:B------:R-:W-:Y:S04]  /*4220*/  ELECT P4, URZ, PT ;  /* 0x0000000000ff782f */ /* 0x000fe80003880000 */
[----:B------:R-:W-:Y:S11]  /*4230*/  PLOP3.LUT P4, PT, P0, P4, PT, 0xf2, 0x2f ;  /* 0x00000000002f781c */ /* 0x000ff60000789e72 */
[----:B------:R-:W-:Y:S02]  /*4240*/  @!UPT UIADD3 URZ, UPT, UPT, URZ, URZ, URZ ;  /* 0x000000fffffff290 */ /* 0x000fe4000fffe0ff */
[----:B-1----:R-:W-:Y:S05]  /*4250*/  @!P4 IADD3 R21, P0, PT, R32, 0x580, RZ ;  /* 0x000005802015c810 */ /* 0x002fea0007f1e0ff */
[----:B------:R-:W-:Y:S01]  /*4260*/  @!P4 IMAD.X R20, RZ, RZ, R33, P0 ;  /* 0x000000ffff14c224 */ /* 0x000fe200000e0621 */
[----:B---3--:R-:W-:Y:S07]  /*4270*/  @!P2 BRA `(.L_x_77) ;  /* 0x000000380008a947 */ /* 0x008fee0003800000 */
.L_x_144:
[----:B------:R-:W3:Y:S01]  /*4280*/  LDC.64 R14, c[0x0][0xb10] ;  /* 0x0002c400ff0e7b82 */ /* 0x000ee20000000a00 */
[----:B------:R-:W-:Y:S01]  /*4290*/  @!P4 R2UR UR8, R20 ;  /* 0x000000001408c2ca */ /* 0x000fe200000e0000 */
[----:B------:R-:W-:Y:S01]  /*42a0*/  VOTEU.ALL UP1, P4 ;  /* 0x0000000000ff7886 */ /* 0x000fe20002020000 */
[----:B------:R-:W-:Y:S01]  /*42b0*/  @!P4 R2UR UR9, R21 ;  /* 0x000000001509c2ca */ /* 0x000fe200000e0000 */
[----:B------:R-:W-:Y:S01]  /*42c0*/  UMOV UR10, 0x0 ;  /* 0x00000000000a7882 */ /* 0x000fe20000000000 */
[----:B------:R-:W-:Y:S03]  /*42d0*/  UMOV UR11, 0x10000000 ;  /* 0x10000000000b7882 */ /* 0x000fe60000000000 */
[----:B------:R-:W5:Y:S01]  /*42e0*/  LDC.64 R10, c[0x0][0xb18] ;  /* 0x0002c600ff0a7b82 */ /* 0x000f620000000a00 */
[----:B------:R-:W-:Y:S01]  /*42f0*/  @!UP1 UIADD3 UR16, UPT, UPT, UR7, 0x200, URZ ;  /* 0x0000020007109890 */ /* 0x000fe2000fffe0ff */
[----:B------:R-:W-:Y:S01]  /*4300*/  @P3 SHF.R.U32.HI R28, RZ, 0x10, R25 ;  /* 0x00000010ff1c3819 */ /* 0x000fe20000011619 */
[----:B------:R-:W-:Y:S01]  /*4310*/  VOTEU.ALL UP1, P4 ;  /* 0x0000000000ff7886 */ /* 0x000fe20002020000 */
[----:B------:R-:W-:Y:S01]  /*4320*/  UMOV UR20, UR36 ;  /* 0x0000002400147c82 */ /* 0x000fe20008000000 */
[----:B------:R-:W-:Y:S03]  /*4330*/  VIADD R30, R30, 0x1 ;  /* 0x000000011e1e7836 */ /* 0x000fe60000000000 */
[----:B--2---:R-:W2:Y:S01]  /*4340*/  @!P1 LDC R0, c[0x0][0xb20] ;  /* 0x0002c800ff009b82 */ /* 0x004ea20000000800 */
[----:B------:R-:W-:Y:S01]  /*4350*/  IMAD.U32 R21, RZ, RZ, UR8 ;  /* 0x00000008ff157e24 */ /* 0x000fe2000f8e00ff */
[----:B------:R-:W-:Y:S06]  /*4360*/  UPRMT UR8, UR37, 0x654, UR17 ;  /* 0x0000065425087896 */ /* 0x000fec0008000011 */
[----:B-1----:R-:W1:Y:S01]  /*4370*/  @!P1 LDC R3, c[0x0][0xb0c] ;  /* 0x0002c300ff039b82 */ /* 0x002e620000000800 */
[----:B------:R-:W-:Y:S01]  /*4380*/  IMAD.U32 R20, RZ, RZ, UR9 ;  /* 0x00000009ff147e24 */ /* 0x000fe2000f8e00ff */
[----:B------:R-:W-:Y:S04]  /*4390*/  @!P4 R2UR UR15, R21 ;  /* 0x00000000150fc2ca */ /* 0x000fe800000e0000 */
[----:B------:R-:W-:Y:S01]  /*43a0*/  @!P4 R2UR UR14, R20 ;  /* 0x00000000140ec2ca */ /* 0x000fe200000e0000 */
[----:B------:R-:W-:Y:S11]  /*43b0*/  @!P4 IMAD.MOV.U32 R20, RZ, RZ, 0x1000 ;  /* 0x00001000ff14c424 */ /* 0x000ff600078e00ff */
[----:B------:R-:W-:Y:S01]  /*43c0*/  @!UPT UIADD3 URZ, UPT, UPT, URZ, URZ, URZ ;  /* 0x000000fffffff290 */ /* 0x000fe2000fffe0ff */
[----:B------:R1:W-:Y:S01]  /*43d0*/  @!UP1 UTMALDG.3D [UR16], [UR14], desc[UR10] ;  /* 0x00000a100e0095b4 */ /* 0x0003e20008011000 */
[----:B------:R1:W-:Y:S02]  /*43e0*/  @!P4 SYNCS.ARRIVE.TRANS64.RED.A0TR RZ, [UR7+0x70], R20 ;  /* 0x00007014ffffc9a7 */ /* 0x0003e40008300407 */
[----:B-1----:R-:W-:Y:S01]  /*43f0*/  @!P1 ISETP.NE.AND P2, PT, R3, 0x1, PT ;  /* 0x000000010300980c */ /* 0x002fe20003f45270 */
[C---:B---3--:R-:W-:Y:S01]  /*4400*/  @!P1 IMAD.HI.U32 R14, R13.reuse, R14, RZ ;  /* 0x0000000e0d0e9227 */ /* 0x048fe200078e00ff */
[----:B-----5:R-:W-:Y:S03]  /*4410*/  @!P1 ISETP.NE.AND P0, PT, R10, 0x1, PT ;  /* 0x000000010a00980c */ /* 0x020fe60003f05270 */
[C---:B------:R-:W-:Y:S01]  /*4420*/  @!P1 IMAD.HI.U32 R11, R8.reuse, R11, RZ ;  /* 0x0000000b080b9227 */ /* 0x040fe200078e00ff */
[----:B------:R-:W-:Y:S04]  /*4430*/  @!P1 SHF.R.U32.HI R14, RZ, R15, R14 ;  /* 0x0000000fff0e9219 */ /* 0x000fe8000001160e */
[----:B--2---:R-:W-:Y:S01]  /*4440*/  @!P1 SHF.R.U32.HI R9, RZ, R0, R11 ;  /* 0x00000000ff099219 */ /* 0x004fe2000001160b */
[----:B------:R-:W-:Y:S01]  /*4450*/  SYNCS.ARRIVE.TRANS64.RED.A1T0 RZ, [UR8], RZ ;  /* 0x000000ffffff79a7 */ /* 0x000fe20008100408 */
[----:B------:R-:W-:Y:S02]  /*4460*/  @!P1 SEL R14, R13, R14, !P2 ;  /* 0x0000000e0d0e9207 */ /* 0x000fe40005000000 */
[----:B------:R-:W-:Y:S01]  /*4470*/  @!P1 SEL R9, R8, R9, !P0 ;  /* 0x0000000908099207 */ /* 0x000fe20004000000 */
[----:B------:R-:W1:Y:S04]  /*4480*/  SYNCS.PHASECHK.TRANS64.TRYWAIT P5, [UR7+0x88], R12 ;  /* 0x0000880cff0075a7 */ /* 0x000e6800080a1107 */
[----:B------:R-:W-:Y:S02]  /*4490*/  @!P1 IMAD.IADD R0, R9, 0x1, -R14 ;  /* 0x0000000109009824 */ /* 0x000fe400078e0a0e */
[----:B------:R-:W-:Y:S02]  /*44a0*/  @!P1 IMAD.IADD R9, R14, 0x1, -R9 ;  /* 0x000000010e099824 */ /* 0x000fe400078e0a09 */
[----:B------:R-:W-:Y:S02]  /*44b0*/  @!P1 IMAD R13, R0, R3, R13 ;  /* 0x00000003000d9224 */ /* 0x000fe400078e020d */
[----:B------:R-:W-:Y:S01]  /*44c0*/  @!P1 IMAD R8, R9, R10, R8 ;  /* 0x0000000a09089224 */ /* 0x000fe200078e0208 */
[----:B-1----:R-:W-:Y:S06]  /*44d0*/  @!P5 BRA `(.L_x_78) ;  /* 0x000000340088d947 */ /* 0x002fec0003800000 */
.L_x_146:
[----:B-1----:R-:W-:Y:S01]  /*44e0*/  @!P4 IADD3 R3, P0, PT, R32, 0x580, RZ ;  /* 0x000005802003c810 */ /* 0x002fe20007f1e0ff */
[----:B------:R-:W-:Y:S01]  /*44f0*/  VOTEU.ALL UP1, P4 ;  /* 0x0000000000ff7886 */ /* 0x000fe20002020000 */
[----:B------:R-:W-:Y:S01]  /*4500*/  UMOV UR20, 0x0 ;  /* 0x0000000000147882 */ /* 0x000fe20000000000 */
[----:B------:R-:W-:Y:S01]  /*4510*/  UMOV UR21, 0x10000000 ;  /* 0x1000000000157882 */ /* 0x000fe20000000000 */
[----:B------:R-:W-:Y:S01]  /*4520*/  @!P4 R2UR UR9, R3 ;  /* 0x000000000309c2ca */ /* 0x000fe200000e0000 */
[----:B------:R-:W-:Y:S01]  /*4530*/  @!P4 IMAD.X R0, RZ, RZ, R33, P0 ;  /* 0x000000ffff00c224 */ /* 0x000fe200000e0621 */
[----:B------:R-:W-:Y:S01]  /*4540*/  @!UP1 UIADD3 UR10, UPT, UPT, UR18, 0x40, URZ ;  /* 0x00000040120a9890 */ /* 0x000fe2000fffe0ff */
[----:B------:R-:W-:Y:S01]  /*4550*/  ISETP.NE.AND P0, PT, R30, 0x2, PT ;  /* 0x000000021e00780c */ /* 0x000fe20003f05270 */
[----:B------:R-:W-:Y:S01]  /*4560*/  UMOV UR11, UR19 ;  /* 0x00000013000b7c82 */ /* 0x000fe20008000000 */
[----:B------:R-:W-:Y:S01]  /*4570*/  UMOV UR12, UR36 ;  /* 0x00000024000c7c82 */ /* 0x000fe20008000000 */
[----:B------:R-:W-:Y:S01]  /*4580*/  @!P4 R2UR UR8, R0 ;  /* 0x000000000008c2ca */ /* 0x000fe200000e0000 */
[----:B------:R-:W-:Y:S01]  /*4590*/  IMAD.IADD R20, R8, 0x1, R94 ;  /* 0x0000000108147824 */ /* 0x000fe200078e025e */
[----:B------:R-:W-:Y:S01]  /*45a0*/  @P3 R2UR UR36, R28 ;  /* 0x000000001c2432ca */ /* 0x000fe200000e0000 */
[----:B------:R-:W-:Y:S01]  /*45b0*/  IMAD.IADD R21, R13, 0x1, R96 ;  /* 0x000000010d157824 */ /* 0x000fe200078e0260 */
[----:B------:R-:W-:Y:S02]  /*45c0*/  SEL R0, RZ, 0x1, P0 ;  /* 0x00000001ff007807 */ /* 0x000fe40000000000 */
[----:B------:R-:W-:Y:S01]  /*45d0*/  LOP3.LUT R31, R31, 0x1, RZ, 0x3c, !PT ;  /* 0x000000011f1f7812 */ /* 0x000fe200078e3cff */
[----:B------:R-:W-:Y:S01]  /*45e0*/  IMAD.U32 R10, RZ, RZ, UR9 ;  /* 0x00000009ff0a7e24 */ /* 0x000fe2000f8e00ff */
[----:B------:R-:W-:Y:S01]  /*45f0*/  @!UP1 UIADD3 UR9, UPT, UPT, UR7, 0x78, URZ ;  /* 0x0000007807099890 */ /* 0x000fe2000fffe0ff */
[----:B------:R-:W-:Y:S02]  /*4600*/  LOP3.LUT R29, R29, R0, RZ, 0x3c, !PT ;  /* 0x000000001d1d7212 */ /* 0x000fe400078e3cff */
[----:B------:R-:W-:Y:S02]  /*4610*/  SEL R30, R30, RZ, P0 ;  /* 0x000000ff1e1e7207 */ /* 0x000fe40000000000 */
[----:B------:R-:W-:Y:S01]  /*4620*/  IMAD.U32 R11, RZ, RZ, UR8 ;  /* 0x00000008ff0b7e24 */ /* 0x000fe2000f8e00ff */
[----:B------:R-:W-:Y:S01]  /*4630*/  @!P4 R2UR UR14, R10 ;  /* 0x000000000a0ec2ca */ /* 0x000fe200000e0000 */
[----:B------:R-:W-:Y:S01]  /*4640*/  @!UP1 UIADD3 UR8, UPT, UPT, UR7, 0x1200, URZ ;  /* 0x0000120007089890 */ /* 0x000fe2000fffe0ff */
[----:B------:R-:W-:Y:S02]  /*4650*/  VOTEU.ALL UP1, P4 ;  /* 0x0000000000ff7886 */ /* 0x000fe40002020000 */
[----:B------:R-:W-:Y:S11]  /*4660*/  @!P4 R2UR UR15, R11 ;  /* 0x000000000b0fc2ca */ /* 0x000ff600000e0000 */
[----:B------:R-:W-:Y:S02]  /*4670*/  @!UPT UIADD3 URZ, UPT, UPT, URZ, URZ, URZ ;  /* 0x000000fffffff290 */ /* 0x000fe4000fffe0ff */
[----:B------:R2:W-:Y:S01]  /*4680*/  @!UP1 UTMALDG.3D [UR8], [UR14], desc[UR20] ;  /* 0x000014080e0095b4 */ /* 0x0005e20008011000 */
[----:B------:R2:W-:Y:S01]  /*4690*/  @!P4 SYNCS.ARRIVE.TRANS64.RED.A0TR RZ, [UR7+0x78], R23 ;  /* 0x00007817ffffc9a7 */ /* 0x0005e20008300407 */
[----:B------:R-:W-:Y:S01]  /*46a0*/  UPLOP3.LUT UP1, UPT, UPT, UPT, UPT, 0x80, 0x8 ;  /* 0x000000000008789c */ /* 0x000fe20003f2f070 */
[----:B------:R-:W-:Y:S01]  /*46b0*/  SYNCS.ARRIVE.TRANS64.RED.A1T0 RZ, [UR13], RZ ;  /* 0x000000ffffff79a7 */ /* 0x000fe2000810040d */
[----:B------:R-:W-:Y:S09]  /*46c0*/  @P3 BRA `(.L_x_79) ;  /* 0xfffffff400503947 */ /* 0x000ff2000383ffff */
[----:B------:R-:W-:-:S04]  /*46d0*/  SHF.L.U32 R3, R31, 0x1f, RZ ;  /* 0x0000001f1f037819 */ /* 0x000fc800000006ff */
[----:B------:R-:W1:Y:S02]  /*46e0*/  SYNCS.PHASECHK.TRANS64.TRYWAIT P0, [UR7+0x80], R3 ;  /* 0x00008003ff0075a7 */ /* 0x000e640008001107 */
[----:B-1----:R-:W-:Y:S05]  /*46f0*/  @!P0 BRA `(.L_x_80) ;  /* 0x0000003400188947 */ /* 0x002fea0003800000 */
.L_x_148:
[----:B-1----:R-:W-:-:S07]  /*4700*/  MOV R0, UR7 ;  /* 0x0000000700007c02 */ /* 0x002fce0008000f00 */
.L_x_81:
[----:B-1----:R-:W-:-:S04]  /*4710*/  SHF.L.U32 R3, R31, 0x1f, RZ ;  /* 0x0000001f1f037819 */ /* 0x002fc800000006ff */
[----:B------:R1:W3:Y:S03]  /*4720*/  SYNCS.PHASECHK.TRANS64.TRYWAIT P0, [R0+URZ+0x88], R3 ;  /* 0x00008803000075a7 */ /* 0x0002e600080011ff */
[----:B---3--:R-:W-:Y:S05]  /*4730*/  @!P0 NANOSLEEP.SYNCS 0x989680 ;  /* 0x009896800000895d */ /* 0x008fea0003900000 */
[----:B------:R-:W3:Y:S02]  /*4740*/  @!P0 SYNCS.PHASECHK.TRANS64 P0, [R0+URZ+0x88], R3 ;  /* 0x00008803000085a7 */ /* 0x000ee400080010ff */
[----:B--23--:R-:W-:Y:S05]  /*4750*/  @P0 EXIT ;  /* 0x000000000000094d */ /* 0x00cfea0003800000 */
[----:B------:R-:W-:Y:S05]  /*4760*/  BRA `(.L_x_81) ;  /* 0xfffffffc00e87947 */ /* 0x000fea000383ffff */
.L_x_70:
[----:B------:R-:W-:-:S06]  /*4770*/  UISETP.GE.AND UP1, UPT, UR8, 0x4, UPT ;  /* 0x000000040800788c */ /* 0x000fcc000bf26270 */
[----:B------:R-:W-:-:S13]  /*4780*/  PLOP3.LUT P0, PT, PT, PT, UP1, 0x80, 0x8 ;  /* 0x000000000008781c */ /* 0x000fda0003f0f018 */
[----:B------:R-:W-:Y:S05]  /*4790*/  @!P0 EXIT ;  /* 0x000000000000894d */ /* 0x000fea0003800000 */
[----:B------:R-:W-:Y:S01]  /*47a0*/  BAR.SYNC.DEFER_BLOCKING 0x6, 0xa0 ;  /* 0x0182800000007b1d */ /* 0x000fe20000010000 */
[C---:B------:R-:W-:Y:S01]  /*47b0*/  IMAD.SHL.U32 R7, R108.reuse, 0x40, RZ ;  /* 0x000000406c077824 */ /* 0x040fe200078e00ff */
[C---:B------:R-:W-:Y:S01]  /*47c0*/  LOP3.LUT R110, R108.reuse, 0x60, RZ, 0xc0, !PT ;  /* 0x000000606c6e7812 */ /* 0x040fe200078ec0ff */
[C---:B------:R-:W-:Y:S01]  /*47d0*/  IMAD.SHL.U32 R100, R108.reuse, 0x20, RZ ;  /* 0x000000206c647824 */ /* 0x040fe200078e00ff */
[----:B------:R-:W-:Y:S01]  /*47e0*/  CS2R R106, SRZ ;  /* 0x00000000006a7805 */ /* 0x000fe2000001ff00 */
[C---:B------:R-:W-:Y:S01]  /*47f0*/  IMAD.SHL.U32 R0, R108.reuse, 0x2, RZ ;  /* 0x000000026c007824 */ /* 0x040fe200078e00ff */
[----:B------:R-:W-:Y:S02]  /*4800*/  UMOV UR49, 0x400 ;  /* 0x0000040000317882 */ /* 0x000fe40000000000 */
[----:B------:R-:W1:Y:S01]  /*4810*/  LDC R99, c[0x0][0x370] ;  /* 0x0000dc00ff637b82 */ /* 0x000e620000000800 */
[----:B------:R-:W-:Y:S01]  /*4820*/  ULEA UR49, UR37, UR49, 0x18 ;  /* 0x0000003125317291 */ /* 0x000fe2000f8ec0ff */
[----:B------:R-:W-:Y:S01]  /*4830*/  LOP3.LUT R5, R7, 0x180, RZ, 0xc0, !PT ;  /* 0x0000018007057812 */ /* 0x000fe200078ec0ff */
[----:B------:R-:W-:Y:S01]  /*4840*/  IMAD.U32 R46, R108, 0x10000, RZ ;  /* 0x000100006c2e7824 */ /* 0x000fe200078e00ff */
[----:B------:R-:W-:Y:S01]  /*4850*/  LOP3.LUT R100, R100, 0xc00, RZ, 0xc0, !PT ;  /* 0x00000c0064647812 */ /* 0x000fe200078ec0ff */
[----:B------:R-:W-:Y:S01]  /*4860*/  UIADD3 UR4, UPT, UPT, UR49, 0x2200, URZ ;  /* 0x0000220031047890 */ /* 0x000fe2000fffe0ff */
[----:B------:R-:W-:Y:S01]  /*4870*/  LOP3.LUT R0, R5, 0x20, R0, 0xf8, !PT ;  /* 0x0000002005007812 */ /* 0x000fe200078ef800 */
[----:B------:R-:W-:Y:S01]  /*4880*/  IMAD.SHL.U32 R5, R108, 0x8, RZ ;  /* 0x000000086c057824 */ /* 0x000fe200078e00ff */
[----:B------:R-:W2:Y:S01]  /*4890*/  LDC R42, c[0x0][0xb0c] ;  /* 0x0002c300ff2a7b82 */ /* 0x000ea20000000800 */
[----:B------:R-:W-:Y:S01]  /*48a0*/  LOP3.LUT R100, R100, 0x40, R7, 0xf8, !PT ;  /* 0x0000004064647812 */ /* 0x000fe200078ef807 */
[----:B------:R-:W-:Y:S01]  /*48b0*/  IMAD.MOV.U32 R44, RZ, RZ, RZ ;  /* 0x000000ffff2c7224 */ /* 0x000fe200078e00ff */
[----:B------:R-:W-:Y:S01]  /*48c0*/  LOP3.LUT R46, R46, 0x600000, RZ, 0xc0, !PT ;  /* 0x006000002e2e7812 */ /* 0x000fe200078ec0ff */
[----:B------:R-:W-:Y:S01]  /*48d0*/  IMAD.MOV.U32 R112, RZ, RZ, RZ ;  /* 0x000000ffff707224 */ /* 0x000fe200078e00ff */
[----:B------:R-:W-:-:S02]  /*48e0*/  LOP3.LUT R108, R108, 0x2, RZ, 0xc0, !PT ;  /* 0x000000026c6c7812 */ /* 0x000fc400078ec0ff */
[----:B------:R-:W-:Y:S02]  /*48f0*/  CS2R R104, SRZ ;  /* 0x0000000000687805 */ /* 0x000fe4000001ff00 */
[----:B------:R-:W-:Y:S01]  /*4900*/  LOP3.LUT R5, R0, 0x30, R5, 0x78, !PT ;  /* 0x0000003000057812 */ /* 0x000fe200078e7805 */
[----:B------:R-:W4:Y:S01]  /*4910*/  LDC R97, c[0x0][0xb20] ;  /* 0x0002c800ff617b82 */ /* 0x000f220000000800 */
[----:B------:R-:W3:Y:S01]  /*4920*/  LDS R3, [UR49+0x150] ;  /* 0x00015031ff037984 */ /* 0x000ee20008000800 */
[----:B------:R-:W-:Y:S01]  /*4930*/  LOP3.LUT R100, R100, 0x200, R7, 0xf8, !PT ;  /* 0x0000020064647812 */ /* 0x000fe200078ef807 */
[----:B------:R-:W-:Y:S01]  /*4940*/  IMAD.MOV R102, RZ, RZ, -R108 ;  /* 0x000000ffff667224 */ /* 0x000fe200078e0a6c */
[----:B------:R-:W1:Y:S01]  /*4950*/  LDCU.64 UR52, c[0x0][0x348] ;  /* 0x00006900ff3477ac */ /* 0x000e620008000a00 */
[----:B------:R-:W-:Y:S01]  /*4960*/  IMAD.U32 R109, RZ, RZ, UR4 ;  /* 0x00000004ff6d7e24 */ /* 0x000fe2000f8e00ff */
[----:B------:R-:W-:Y:S02]  /*4970*/  LOP3.LUT R100, R100, R5, RZ, 0xfc, !PT ;  /* 0x0000000564647212 */ /* 0x000fe400078efcff */
[----:B------:R-:W1:Y:S01]  /*4980*/  LDC R41, c[0x0][0xb30] ;  /* 0x0002cc00ff297b82 */ /* 0x000e620000000800 */
[----:B------:R-:W1:Y:S01]  /*4990*/  LDCU.64 UR38, c[0x0][0x888] ;  /* 0x00011100ff2677ac */ /* 0x000e620008000a00 */
[----:B------:R-:W1:Y:S06]  /*49a0*/  LDCU.64 UR44, c[0x0][0x890] ;  /* 0x00011200ff2c77ac */ /* 0x000e6c0008000a00 */
[----:B------:R-:W1:Y:S01]  /*49b0*/  LDC.64 R92, c[0x0][0xb10] ;  /* 0x0002c400ff5c7b82 */ /* 0x000e620000000a00 */
[----:B------:R-:W-:-:S07]  /*49c0*/  UIADD3 UR48, UPT, UPT, UR49, 0x200, URZ ;  /* 0x0000020031307890 */ /* 0x000fce000fffe0ff */
[----:B------:R-:W1:Y:S08]  /*49d0*/  LDC.64 R38, c[0x0][0xb18] ;  /* 0x0002c600ff267b82 */ /* 0x000e700000000a00 */
[----:B------:R-:W1:Y:S08]  /*49e0*/  LDC.64 R36, c[0x0][0xb28] ;  /* 0x0002ca00ff247b82 */ /* 0x000e700000000a00 */
[----:B------:R-:W1:Y:S01]  /*49f0*/  LDC.64 R90, c[0x0][0x8b0] ;  /* 0x00022c00ff5a7b82 */ /* 0x000e620000000a00 */
[----:B---3--:R-:W-:-:S07]  /*4a00*/  IMAD.IADD R46, R3, 0x1, R46 ;  /* 0x00000001032e7824 */ /* 0x008fce00078e022e */
[----:B------:R-:W3:Y:S08]  /*4a10*/  LDC.64 R88, c[0x0][0x8a8] ;  /* 0x00022a00ff587b82 */ /* 0x000ef00000000a00 */
[----:B--2-4-:R-:W1:Y:S02]  /*4a20*/  LDC R98, c[0x0][0x374] ;  /* 0x0000dd00ff627b82 */ /* 0x014e640000000800 */
.L_x_107:
[----:B------:R-:W-:Y:S02]  /*4a30*/  LEA R0, R112, UR49, 0x3 ;  /* 0x0000003170007c11 */ /* 0x000fe4000f8e18ff */
[----:B------:R-:W-:Y:S02]  /*4a40*/  SHF.L.U32 R3, R106, 0x1f, RZ ;  /* 0x0000001f6a037819 */ /* 0x000fe400000006ff */
[----:B------:R-:W-:Y:S02]  /*4a50*/  LEA R16, R112, UR49, 0x4 ;  /* 0x0000003170107c11 */ /* 0x000fe4000f8e20ff */
[----:B------:R-:W2:Y:S02]  /*4a60*/  SYNCS.PHASECHK.TRANS64.TRYWAIT P0, [R0+URZ+0xa0], R3 ;  /* 0x0000a003000075a7 */ /* 0x000ea400080011ff */
[----:B-12---:R-:W-:Y:S05]  /*4a70*/  @!P0 BRA `(.L_x_82) ;  /* 0x0000003000508947 */ /* 0x006fea0003800000 */
.L_x_149:
[----:B------:R-:W4:Y:S01]  /*4a80*/  LDC.64 R12, c[0x0][0xb10] ;  /* 0x0002c400ff0c7b82 */ /* 0x000f220000000a00 */
[----:B------:R-:W3:Y:S01]  /*4a90*/  LDS.128 R16, [R16+0x130] ;  /* 0x0001300010107984 */ /* 0x000ee20000000c00 */
[----:B-1----:R-:W-:Y:S01]  /*4aa0*/  ISETP.NE.AND P1, PT, R41, 0x1, PT ;  /* 0x000000012900780c */ /* 0x002fe20003f25270 */
[----:B--2---:R-:W-:Y:S01]  /*4ab0*/  VIADD R0, R0, 0xb0 ;  /* 0x000000b000007836 */ /* 0x004fe20000000000 */
[----:B------:R-:W-:Y:S04]  /*4ac0*/  ISETP.GE.AND P0, PT, R40, 0x1, PT ;  /* 0x000000012800780c */ /* 0x000fe80003f06270 */
[----:B------:R-:W1:Y:S01]  /*4ad0*/  LDC.64 R10, c[0x0][0xb18] ;  /* 0x0002c600ff0a7b82 */ /* 0x000e620000000a00 */
[----:B------:R-:W-:Y:S01]  /*4ae0*/  PRMT R0, RZ, 0x654, R0 ;  /* 0x00000654ff007816 */ /* 0x000fe20000000000 */
[----:B------:R-:W-:Y:S01]  /*4af0*/  @!PT LDS RZ, [RZ] ;  /* 0x00000000fffff984 */ /* 0x000fe20000000800 */
[----:B------:R-:W-:Y:S01]  /*4b00*/  @!PT LDS RZ, [RZ] ;  /* 0x00000000fffff984 */ /* 0x000fe20000000800 */
[----:B------:R-:W-:Y:S01]  /*4b10*/  @!PT LDS RZ, [RZ] ;  /* 0x00000000fffff984 */ /* 0x000fe20000000800 */
[----:B------:R-:W-:Y:S01]  /*4b20*/  @!PT LDS RZ, [RZ] ;  /* 0x00000000fffff984 */ /* 0x000fe20000000800 */
[----:B------:R2:W-:Y:S06]  /*4b30*/  MEMBAR.ALL.CTA ;  /* 0x0000000000007992 */ /* 0x0005ec0000008000 */
[----:B--2---:R-:W2:Y:S01]  /*4b40*/  FENCE.VIEW.ASYNC.S ;  /* 0x00000000000073c6 */ /* 0x004ea20000000000 */
[----:B------:R-:W1:Y:S08]  /*4b50*/  @!P1 LDC R14, c[0x0][0xb20] ;  /* 0x0002c800ff0e9b82 */ /* 0x000e700000000800 */
[----:B------:R-:W1:Y:S01]  /*4b60*/  @!P1 LDC R9, c[0x0][0xb0c] ;  /* 0x0002c300ff099b82 */ /* 0x000e620000000800 */
[----:B--2---:R2:W-:Y:S01]  /*4b70*/  SYNCS.ARRIVE.TRANS64.RED.A1T0 RZ, [R0+URZ], RZ ;  /* 0x000000ff00ff79a7 */ /* 0x0045e200081004ff */
[----:B---3--:R-:W-:Y:S04]  /*4b80*/  LOP3.LUT P4, RZ, R18, 0x1, RZ, 0xc0, !PT ;  /* 0x0000000112ff7812 */ /* 0x008fe8000788c0ff */
[----:B------:R-:W-:Y:S09]  /*4b90*/  P2R R111, PR, RZ, 0x10 ;  /* 0x00000010ff6f7803 */ /* 0x000ff20000000000 */
[----:B------:R-:W-:Y:S02]  /*4ba0*/  @P4 MOV R45, R16 ;  /* 0x00000010002d4202 */ /* 0x000fe40000000f00 */
[----:B------:R-:W-:Y:S01]  /*4bb0*/  @P4 LOP3.LUT R43, R17, 0xffff, RZ, 0xc0, !PT ;  /* 0x0000ffff112b4812 */ /* 0x000fe200078ec0ff */
[----:B--2-4-:R-:W-:Y:S06]  /*4bc0*/  @!P0 BRA `(.L_x_83) ;  /* 0x0000000000a48947 */ /* 0x014fec0003800000 */
[----:B------:R-:W-:Y:S01]  /*4bd0*/  IMAD.HI.U32 R24, R98, R39, RZ ;  /* 0x0000002762187227 */ /* 0x000fe200078e00ff */
[----:B------:R-:W-:Y:S02]  /*4be0*/  ISETP.NE.AND P0, PT, R38, 0x1, PT ;  /* 0x000000012600780c */ /* 0x000fe40003f05270 */
[----:B------:R-:W-:Y:S01]  /*4bf0*/  ISETP.NE.AND P2, PT, R40, 0x1, PT ;  /* 0x000000012800780c */ /* 0x000fe20003f45270 */
[-C--:B------:R-:W-:Y:S01]  /*4c00*/  IMAD.HI.U32 R22, R99, R92.reuse, RZ ;  /* 0x0000005c63167227 */ /* 0x080fe200078e00ff */
[----:B------:R-:W-:Y:S02]  /*4c10*/  SHF.R.U32.HI R23, RZ, R97, R24 ;  /* 0x00000061ff177219 */ /* 0x000fe40000011618 */
[----:B------:R-:W-:Y:S01]  /*4c20*/  ISETP.NE.AND P3, PT, R42, 0x1, PT ;  /* 0x000000012a00780c */ /* 0x000fe20003f65270 */
[----:B------:R-:W-:Y:S01]  /*4c30*/  IMAD.HI.U32 R28, R43, R39, RZ ;  /* 0x000000272b1c7227 */ /* 0x000fe200078e00ff */
[----:B------:R-:W-:Y:S02]  /*4c40*/  SHF.R.U32.HI R22, RZ, R93, R22 ;  /* 0x0000005dff167219 */ /* 0x000fe40000011616 */
[----:B------:R-:W-:Y:S01]  /*4c50*/  SEL R3, R98, R23, !P0 ;  /* 0x0000001762037207 */ /* 0x000fe20004000000 */
[----:B------:R-:W-:Y:S01]  /*4c60*/  IMAD.HI.U32 R26, R45, R92, RZ ;  /* 0x0000005c2d1a7227 */ /* 0x000fe200078e00ff */
[----:B------:R-:W-:Y:S03]  /*4c70*/  SEL R7, R99, R22, !P3 ;  /* 0x0000001663077207 */ /* 0x000fe60005800000 */
[-C--:B------:R-:W-:Y:S01]  /*4c80*/  IMAD.HI.U32 R22, R3, R36.reuse, RZ ;  /* 0x0000002403167227 */ /* 0x080fe200078e00ff */
[----:B------:R-:W-:Y:S03]  /*4c90*/  SHF.R.U32.HI R26, RZ, R93, R26 ;  /* 0x0000005dff1a7219 */ /* 0x000fe6000001161a */
[----:B------:R-:W-:Y:S01]  /*4ca0*/  IMAD.HI.U32 R24, R7, R36, RZ ;  /* 0x0000002407187227 */ /* 0x000fe200078e00ff */
[----:B------:R-:W-:Y:S02]  /*4cb0*/  @P2 SHF.R.U32.HI R3, RZ, R37, R22 ;  /* 0x00000025ff032219 */ /* 0x000fe40000011616 */
[----:B------:R-:W-:Y:S02]  /*4cc0*/  SHF.R.U32.HI R22, RZ, R97, R28 ;  /* 0x00000061ff167219 */ /* 0x000fe4000001161c */
[----:B------:R-:W-:Y:S01]  /*4cd0*/  @P2 SHF.R.U32.HI R7, RZ, R37, R24 ;  /* 0x00000025ff072219 */ /* 0x000fe20000011618 */
[C---:B------:R-:W-:Y:S01]  /*4ce0*/  IMAD R2, R40.reuse, R3, RZ ;  /* 0x0000000328027224 */ /* 0x040fe200078e02ff */
[----:B------:R-:W-:Y:S02]  /*4cf0*/  SEL R5, R43, R22, !P0 ;  /* 0x000000162b057207 */ /* 0x000fe40004000000 */
[----:B------:R-:W-:Y:S01]  /*4d00*/  SEL R3, R45, R26, !P3 ;  /* 0x0000001a2d037207 */ /* 0x000fe20005800000 */
[----:B------:R-:W-:Y:S01]  /*4d10*/  IMAD R4, R40, R7, RZ ;  /* 0x0000000728047224 */ /* 0x000fe200078e02ff */
[C---:B------:R-:W-:Y:S01]  /*4d20*/  ISETP.GE.AND P0, PT, R5.reuse, R2, PT ;  /* 0x000000020500720c */ /* 0x040fe20003f06270 */
[----:B------:R-:W-:Y:S03]  /*4d30*/  IMAD.HI.U32 R6, R5, R36, RZ ;  /* 0x0000002405067227 */ /* 0x000fe600078e00ff */
[----:B------:R-:W-:Y:S01]  /*4d40*/  ISETP.GE.OR P0, PT, R3, R4, P0 ;  /* 0x000000040300720c */ /* 0x000fe20000706670 */
[----:B------:R-:W-:Y:S01]  /*4d50*/  IMAD.MOV R4, RZ, RZ, -R3 ;  /* 0x000000ffff047224 */ /* 0x000fe200078e0a03 */
[-C--:B------:R-:W-:Y:S03]  /*4d60*/  SHF.R.U32.HI R6, RZ, R37.reuse, R6 ;  /* 0x00000025ff067219 */ /* 0x080fe60000011606 */
[----:B------:R-:W-:Y:S01]  /*4d70*/  IMAD R45, R42, R4, R45 ;  /* 0x000000042a2d7224 */ /* 0x000fe200078e022d */
[----:B------:R-:W-:Y:S05]  /*4d80*/  SEL R15, R5, R6, !P2 ;  /* 0x00000006050f7207 */ /* 0x000fea0005000000 */
[----:B------:R-:W-:Y:S02]  /*4d90*/  IMAD.MOV R6, RZ, RZ, -R15 ;  /* 0x000000ffff067224 */ /* 0x000fe400078e0a0f */
[C---:B------:R-:W-:Y:S04]  /*4da0*/  @!P0 IMAD.HI.U32 R2, R3.reuse, R36, RZ ;  /* 0x0000002403028227 */ /* 0x040fe800078e00ff */
[----:B------:R-:W-:Y:S01]  /*4db0*/  IMAD R6, R40, R6, R5 ;  /* 0x0000000628067224 */ /* 0x000fe200078e0205 */
[----:B------:R-:W-:Y:S04]  /*4dc0*/  @!P0 SHF.R.U32.HI R2, RZ, R37, R2 ;  /* 0x00000025ff028219 */ /* 0x000fe80000011602 */
[----:B------:R-:W-:Y:S02]  /*4dd0*/  @!P0 SEL R0, R3, R2, !P2 ;  /* 0x0000000203008207 */ /* 0x000fe40005000000 */
[----:B------:R-:W-:Y:S02]  /*4de0*/  IADD3 R2, PT, PT, -R5, RZ, RZ ;  /* 0x000000ff05027210 */ /* 0x000fe40007ffe1ff */
[----:B------:R-:W-:Y:S01]  /*4df0*/  @!P0 IADD3 R8, PT, PT, R15, -R0, RZ ;  /* 0x800000000f088210 */ /* 0x000fe20007ffe0ff */
[----:B------:R-:W-:Y:S02]  /*4e00*/  @!P0 IMAD R0, R7, R6, R0 ;  /* 0x0000000607008224 */ /* 0x000fe400078e0200 */
[----:B------:R-:W-:Y:S02]  /*4e10*/  IMAD R43, R38, R2, R43 ;  /* 0x00000002262b7224 */ /* 0x000fe400078e022b */
[----:B------:R-:W-:Y:S02]  /*4e20*/  @!P0 IMAD R5, R8, R40, R3 ;  /* 0x0000002808058224 */ /* 0x000fe400078e0203 */
[----:B------:R-:W-:Y:S04]  /*4e30*/  @!P0 IMAD.MOV.U32 R3, RZ, RZ, R0 ;  /* 0x000000ffff038224 */ /* 0x000fe800078e0000 */
[----:B------:R-:W-:Y:S02]  /*4e40*/  IMAD R45, R3, R42, R45 ;  /* 0x0000002a032d7224 */ /* 0x000fe400078e022d */
[----:B------:R-:W-:Y:S07]  /*4e50*/  IMAD R43, R5, R38, R43 ;  /* 0x00000026052b7224 */ /* 0x000fee00078e022b */
.L_x_83:
[----:B-1----:R-:W-:Y:S01]  /*4e60*/  @!P1 ISETP.NE.AND P0, PT, R10, 0x1, PT ;  /* 0x000000010a00980c */ /* 0x002fe20003f05270 */
[----:B------:R-:W-:Y:S01]  /*4e70*/  @!P1 IMAD.HI.U32 R0, R45, R12, RZ ;  /* 0x0000000c2d009227 */ /* 0x000fe200078e00ff */
[----:B------:R-:W-:Y:S01]  /*4e80*/  @!P1 ISETP.NE.AND P2, PT, R9, 0x1, PT ;  /* 0x000000010900980c */ /* 0x000fe20003f45270 */
[----:B------:R-:W-:Y:S01]  /*4e90*/  ULOP3.LUT UP0, URZ, UR48, 0x1b0, URZ, 0xc0, !UPT ;  /* 0x000001b030ff7892 */ /* 0x000fe2000f80c0ff */
[----:B------:R-:W-:Y:S01]  /*4ea0*/  R2UR UR42, R21 ;  /* 0x00000000152a72ca */ /* 0x000fe200000e0000 */
[----:B------:R-:W-:Y:S01]  /*4eb0*/  @!P1 IMAD.HI.U32 R3, R43, R11, RZ ;  /* 0x0000000b2b039227 */ /* 0x000fe200078e00ff */
[----:B------:R-:W-:Y:S02]  /*4ec0*/  @!P1 SHF.R.U32.HI R0, RZ, R13, R0 ;  /* 0x0000000dff009219 */ /* 0x000fe40000011600 */
[----:B------:R-:W-:Y:S01]  /*4ed0*/  R2UR UR41, R20 ;  /* 0x00000000142972ca */ /* 0x000fe200000e0000 */
[----:B------:R-:W-:Y:S01]  /*4ee0*/  VIADD R112, R112, 0x1 ;  /* 0x0000000170707836 */ /* 0x000fe20000000000 */
[----:B------:R-:W-:Y:S02]  /*4ef0*/  @!P1 SHF.R.U32.HI R2, RZ, R14, R3 ;  /* 0x0000000eff029219 */ /* 0x000fe40000011603 */
[----:B------:R-:W-:Y:S02]  /*4f00*/  @!P1 SEL R3, R45, R0, !P2 ;  /* 0x000000002d039207 */ /* 0x000fe40005000000 */
[----:B------:R-:W-:Y:S02]  /*4f10*/  @!P1 SEL R2, R43, R2, !P0 ;  /* 0x000000022b029207 */ /* 0x000fe40004000000 */
[----:B------:R-:W-:Y:S01]  /*4f20*/  @P4 SHF.R.U32.HI R103, RZ, 0x10, R17 ;  /* 0x00000010ff674819 */ /* 0x000fe20000011611 */
[----:B------:R-:W-:Y:S02]  /*4f30*/  USHF.L.U32 UR42, UR42, 0x6, URZ ;  /* 0x000000062a2a7899 */ /* 0x000fe400080006ff */
[----:B------:R-:W-:Y:S02]  /*4f40*/  @!P1 IMAD.IADD R0, R2, 0x1, -R3 ;  /* 0x0000000102009824 */ /* 0x000fe400078e0a03 */
[----:B------:R-:W-:Y:S01]  /*4f50*/  @!P1 IMAD.IADD R2, R3, 0x1, -R2 ;  /* 0x0000000103029824 */ /* 0x000fe200078e0a02 */
[----:B------:R-:W-:Y:S01]  /*4f60*/  USHF.L.U32 UR41, UR41, 0x7, URZ ;  /* 0x0000000729297899 */ /* 0x000fe200080006ff */
[----:B------:R-:W-:Y:S02]  /*4f70*/  @!P1 IMAD R45, R0, R9, R45 ;  /* 0x00000009002d9224 */ /* 0x000fe400078e022d */
[----:B------:R-:W-:Y:S01]  /*4f80*/  @!P1 IMAD R43, R2, R10, R43 ;  /* 0x0000000a022b9224 */ /* 0x000fe200078e022b */
[----:B------:R-:W-:Y:S08]  /*4f90*/  BRA.U !UP0, `(.L_x_84) ;  /* 0x0000000108407547 */ /* 0x000ff0000b800000 */
[----:B------:R-:W1:Y:S01]  /*4fa0*/  LDCU.64 UR8, c[0x4][0x80] ;  /* 0x01001000ff0877ac */ /* 0x000e620008000a00 */
[----:B------:R-:W-:Y:S01]  /*4fb0*/  MOV R3, 0x0 ;  /* 0x0000000000037802 */ /* 0x000fe20000000f00 */
[----:B------:R-:W-:Y:S02]  /*4fc0*/  HFMA2 R12, -RZ, RZ, 0, 5.9604644775390625e-08 ;  /* 0x00000001ff0c7431 */ /* 0x000fe400000001ff */
[----:B------:R-:W-:Y:S02]  /*4fd0*/  IMAD.MOV.U32 R8, RZ, RZ, 0x70 ;  /* 0x00000070ff087424 */ /* 0x000fe400078e00ff */
[----:B------:R-:W-:Y:S01]  /*4fe0*/  IMAD.MOV.U32 R13, RZ, RZ, RZ ;  /* 0x000000ffff0d7224 */ /* 0x000fe200078e00ff */
[----:B------:R-:W2:Y:S01]  /*4ff0*/  LDCU.64 UR6, c[0x4][0x88] ;  /* 0x01001100ff0677ac */ /* 0x000ea20008000a00 */
[----:B------:R-:W3:Y:S01]  /*5000*/  LDC.64 R2, c[0x4][R3] ;  /* 0x0100000003027b82 */ /* 0x000ee20000000a00 */
[----:B------:R-:W4:Y:S01]  /*5010*/  LDCU.64 UR4, c[0x4][0x8] ;  /* 0x01000100ff0477ac */ /* 0x000f220008000a00 */
[----:B-1----:R-:W-:Y:S01]  /*5020*/  MOV R5, UR9 ;  /* 0x0000000900057c02 */ /* 0x002fe20008000f00 */
[----:B------:R-:W-:Y:S01]  /*5030*/  IMAD.U32 R4, RZ, RZ, UR8 ;  /* 0x00000008ff047e24 */ /* 0x000fe2000f8e00ff */
[----:B--2---:R-:W-:Y:S01]  /*5040*/  MOV R7, UR7 ;  /* 0x0000000700077c02 */ /* 0x004fe20008000f00 */
[----:B------:R-:W-:Y:S01]  /*5050*/  IMAD.U32 R6, RZ, RZ, UR6 ;  /* 0x00000006ff067e24 */ /* 0x000fe2000f8e00ff */
[----:B----4-:R-:W-:Y:S01]  /*5060*/  MOV R11, UR5 ;  /* 0x00000005000b7c02 */ /* 0x010fe20008000f00 */
[----:B------:R-:W-:Y:S02]  /*5070*/  IMAD.U32 R10, RZ, RZ, UR4 ;  /* 0x00000004ff0a7e24 */ /* 0x000fe4000f8e00ff */
[----:B------:R-:W-:Y:S07]  /*5080*/  LEPC R20, `(.L_x_84) ;  /* 0x000000001014794e */ /* 0x000fee0000000000 */
[----:B---3-5:R-:W-:Y:S05]  /*5090*/  CALL.ABS.NOINC R2 ;  /* 0x0000000002007343 */ /* 0x028fea0003c00000 */
.L_x_84:
[----:B------:R-:W-:Y:S01]  /*50a0*/  LOP3.LUT P0, RZ, R109, 0x1b0, RZ, 0xc0, !PT ;  /* 0x000001b06dff7812 */ /* 0x000fe2000780c0ff */
[----:B------:R-:W-:Y:S11]  /*50b0*/  BSSY.RECONVERGENT B6, `(.L_x_85) ;  /* 0x0000013000067945 */ /* 0x000ff60003800200 */
[----:B------:R-:W-:Y:S01]  /*50c0*/  @!UPT UIADD3 URZ, UPT, UPT, URZ, URZ, URZ ;  /* 0x000000fffffff290 */ /* 0x000fe2000fffe0ff */
[----:B------:R-:W-:Y:S05]  /*50d0*/  @!P0 BRA `(.L_x_86) ;  /* 0x0000000000408947 */ /* 0x000fea0003800000 */
        /* <DEDUP_REMOVED lines=16> */
.L_x_86:
[----:B------:R-:W-:Y:S05]  /*51e0*/  BSYNC.RECONVERGENT B6 ;  /* 0x0000000000067941 */ /* 0x000fea0003800200 */
.L_x_85:
[----:B------:R-:W-:Y:S01]  /*51f0*/  ISETP.NE.U32.AND P4, PT, R90, RZ, PT ;  /* 0x000000ff5a00720c */ /* 0x000fe20003f85070 */
[----:B------:R-:W-:Y:S01]  /*5200*/  UISETP.NE.AND UP2, UPT, UR50, URZ, UPT ;  /* 0x000000ff3200728c */ /* 0x000fe2000bf45270 */
[----:B------:R-:W-:Y:S01]  /*5210*/  ISETP.NE.U32.AND P2, PT, RZ, UR38, PT ;  /* 0x00000026ff007c0c */ /* 0x000fe2000bf45070 */
[----:B------:R-:W-:Y:S01]  /*5220*/  UISETP.NE.U32.AND UP1, UPT, UR44, URZ, UPT ;  /* 0x000000ff2c00728c */ /* 0x000fe2000bf25070 */
[----:B------:R-:W-:Y:S01]  /*5230*/  ISETP.NE.AND.EX P4, PT, R91, RZ, PT, P4 ;  /* 0x000000ff5b00720c */ /* 0x000fe20003f85340 */
[----:B------:R-:W-:Y:S01]  /*5240*/  UPLOP3.LUT UP0, UPT, UPT, UPT, UPT, 0x40, 0x4 ;  /* 0x000000000004789c */ /* 0x000fe20003f0e870 */
[----:B------:R-:W-:Y:S01]  /*5250*/  ISETP.NE.AND.EX P2, PT, RZ, UR39, PT, P2 ;  /* 0x00000027ff007c0c */ /* 0x000fe2000bf45320 */
[----:B------:R-:W-:Y:S01]  /*5260*/  UISETP.NE.AND.EX UP1, UPT, UR45, URZ, UPT, UP1 ;  /* 0x000000ff2d00728c */ /* 0x000fe2000bf25310 */
[----:B------:R-:W-:Y:S04]  /*5270*/  PLOP3.LUT P1, PT, PT, PT, UP2, 0x80, 0x8 ;  /* 0x000000000008781c */ /* 0x000fe80003f2f028 */
[----:B------:R-:W-:Y:S06]  /*5280*/  @UP2 UPLOP3.LUT UP0, UPT, UPT, UPT, UP1, 0x80, 0x8 ;  /* 0x000000000008289c */ /* 0x000fec0003f0f010 */
[----:B------:R-:W-:Y:S01]  /*5290*/  PLOP3.LUT P0, PT, PT, PT, UP0, 0x80, 0x8 ;  /* 0x000000000008781c */ /* 0x000fe20003f0f008 */
[----:B------:R-:W-:Y:S01]  /*52a0*/  @!UPT UIADD3 URZ, UPT, UPT, URZ, URZ, URZ ;  /* 0x000000fffffff290 */ /* 0x000fe2000fffe0ff */
[----:B------:R-:W-:Y:S11]  /*52b0*/  BRA.U !UP1, `(.L_x_87) ;  /* 0x0000000109387547 */ /* 0x000ff6000b800000 */
[----:B------:R-:W-:Y:S01]  /*52c0*/  UISETP.NE.U32.AND UP0, UPT, UR38, URZ, UPT ;  /* 0x000000ff2600728c */ /* 0x000fe2000bf05070 */
[----:B------:R-:W-:Y:S02]  /*52d0*/  HFMA2 R0, -RZ, RZ, 0, 5.9604644775390625e-08 ;  /* 0x00000001ff007431 */ /* 0x000fe400000001ff */
[----:B------:R-:W-:Y:S01]  /*52e0*/  IMAD.MOV.U32 R95, RZ, RZ, 0x1 ;  /* 0x00000001ff5f7424 */ /* 0x000fe200078e00ff */
[----:B------:R-:W-:Y:S06]  /*52f0*/  UISETP.NE.AND.EX UP0, UPT, UR39, URZ, UPT, UP0 ;  /* 0x000000ff2700728c */ /* 0x000fec000bf05300 */
[----:B------:R-:W-:Y:S05]  /*5300*/  PLOP3.LUT P3, PT, PT, PT, UP0, 0x80, 0x8 ;  /* 0x000000000008781c */ /* 0x000fea0003f6f008 */
[----:B------:R-:W1:Y:S01]  /*5310*/  @UP0 LDCU.64 UR6, c[0x0][0x888] ;  /* 0x00011100ff0607ac */ /* 0x000e620008000a00 */
[----:B------:R-:W-:Y:S07]  /*5320*/  @UP0 UIMAD UR4, UR36, UR44, URZ ;  /* 0x0000002c240402a4 */ /* 0x000fee000f8e02ff */
[----:B------:R-:W-:Y:S01]  /*5330*/  @!P3 PRMT R95, R0, 0x7610, R95 ;  /* 0x00007610005fb816 */ /* 0x000fe2000000005f */
[----:B-1----:R-:W-:Y:S03]  /*5340*/  @UP0 UIMAD.WIDE UR6, UR4, 0x4, UR6 ;  /* 0x00000004040608a5 */ /* 0x002fe6000f8e0206 */
[----:B------:R-:W1:Y:S03]  /*5350*/  @!UP0 LDCU UR4, c[0x0][0x880] ;  /* 0x00011000ff0487ac */ /* 0x000e660008000800 */
[----:B------:R-:W-:Y:S01]  /*5360*/  IMAD.U32 R2, RZ, RZ, UR6 ;  /* 0x00000006ff027e24 */ /* 0x000fe2000f8e00ff */
[----:B------:R-:W-:Y:S05]  /*5370*/  MOV R3, UR7 ;  /* 0x0000000700037c02 */ /* 0x000fea0008000f00 */
[----:B-----5:R2:W5:Y:S02]  /*5380*/  @P3 LDG.E R49, desc[UR46][R2.64] ;  /* 0x0000002e02313981 */ /* 0x020564000c1e1900 */
[----:B-12---:R-:W-:Y:S02]  /*5390*/  @!P3 IMAD.U32 R49, RZ, RZ, UR4 ;  /* 0x00000004ff31be24 */ /* 0x006fe4000f8e00ff */
.L_x_87:
[----:B------:R-:W-:Y:S05]  /*53a0*/  @!P4 BRA `(.L_x_88) ;  /* 0x000000000020c947 */ /* 0x000fea0003800000 */
[----:B------:R-:W-:Y:S04]  /*53b0*/  ISETP.NE.U32.AND P3, PT, R88, RZ, PT ;  /* 0x000000ff5800720c */ /* 0x000fe80003f65070 */
[----:B------:R-:W-:Y:S11]  /*53c0*/  ISETP.NE.AND.EX P3, PT, R89, RZ, PT, P3 ;  /* 0x000000ff5900720c */ /* 0x000ff60003f65330 */
[----:B------:R-:W-:Y:S02]  /*53d0*/  @!UPT UIADD3 URZ, UPT, UPT, URZ, URZ, URZ ;  /* 0x000000fffffff290 */ /* 0x000fe4000fffe0ff */
[----:B------:R-:W1:Y:S01]  /*53e0*/  @P3 LDC.64 R2, c[0x0][0x8a8] ;  /* 0x00022a00ff023b82 */ /* 0x000e620000000a00 */
[----:B------:R-:W-:Y:S04]  /*53f0*/  @P3 IMAD R0, R90, UR36, RZ ;  /* 0x000000245a003c24 */ /* 0x000fe8000f8e02ff */
[----:B-1----:R-:W-:Y:S05]  /*5400*/  @P3 IMAD.WIDE R2, R0, 0x4, R2 ;  /* 0x0000000400023825 */ /* 0x002fea00078e0202 */
[----:B-----5:R1:W5:Y:S02]  /*5410*/  @P3 LDG.E R47, desc[UR46][R2.64] ;  /* 0x0000002e022f3981 */ /* 0x020364000c1e1900 */
[----:B-1----:R-:W2:Y:S02]  /*5420*/  @!P3 LDC R47, c[0x0][0x8a0] ;  /* 0x00022800ff2fbb82 */ /* 0x002ea40000000800 */
.L_x_88:
[----:B-----5:R-:W-:Y:S01]  /*5430*/  FSETP.NEU.AND P4, PT, R49, RZ, PT ;  /* 0x000000ff3100720b */ /* 0x020fe20003f8d000 */
[----:B------:R-:W-:Y:S01]  /*5440*/  BSSY B1, `(.L_x_89) ;  /* 0x0000042000017945 */ /* 0x000fe20003800000 */
[----:B------:R-:W-:Y:S01]  /*5450*/  SEL R7, RZ, 0xffffffff, P2 ;  /* 0xffffffffff077807 */ /* 0x000fe20001000000 */
[----:B------:R-:W-:Y:S01]  /*5460*/  IMAD.MOV.U32 R115, RZ, RZ, 0x1 ;  /* 0x00000001ff737424 */ /* 0x000fe200078e00ff */
[----:B------:R-:W-:Y:S02]  /*5470*/  LOP3.LUT P3, RZ, R95, 0xff, RZ, 0xc0, !PT ;  /* 0x000000ff5fff7812 */ /* 0x000fe4000786c0ff */
[----:B------:R-:W-:Y:S02]  /*5480*/  CS2R R86, SRZ ;  /* 0x0000000000567805 */ /* 0x000fe4000001ff00 */
[----:B------:R-:W-:Y:S02]  /*5490*/  @P1 SEL R4, RZ, 0xffffffff, P4 ;  /* 0xffffffffff041807 */ /* 0x000fe40002000000 */
[----:B------:R-:W-:Y:S02]  /*54a0*/  CS2R R84, SRZ ;  /* 0x0000000000547805 */ /* 0x000fe4000001ff00 */
[----:B------:R-:W-:Y:S02]  /*54b0*/  LEA R0, R105, UR49, 0x3 ;  /* 0x0000003169007c11 */ /* 0x000fe4000f8e18ff */
[----:B------:R-:W-:Y:S02]  /*54c0*/  CS2R R82, SRZ ;  /* 0x0000000000527805 */ /* 0x000fe4000001ff00 */
[----:B------:R-:W-:Y:S02]  /*54d0*/  @P0 SEL R4, R7, R4, !P3 ;  /* 0x0000000407040207 */ /* 0x000fe40005800000 */
[----:B------:R-:W-:Y:S02]  /*54e0*/  CS2R R80, SRZ ;  /* 0x0000000000507805 */ /* 0x000fe4000001ff00 */
[----:B------:R-:W-:Y:S02]  /*54f0*/  LEA R113, R44, UR49, 0x3 ;  /* 0x000000312c717c11 */ /* 0x000fe4000f8e18ff */
[----:B------:R-:W-:Y:S02]  /*5500*/  @P1 LOP3.LUT R4, R4, 0x1, RZ, 0xc0, !PT ;  /* 0x0000000104041812 */ /* 0x000fe400078ec0ff */
[----:B------:R-:W-:Y:S02]  /*5510*/  SHF.L.U32 R2, R107, 0x1f, RZ ;  /* 0x0000001f6b027819 */ /* 0x000fe400000006ff */
[----:B------:R-:W-:Y:S02]  /*5520*/  ISETP.NE.U32.OR P6, PT, R4, 0x1, !P1 ;  /* 0x000000010400780c */ /* 0x000fe40004fc5470 */
[----:B------:R-:W-:Y:S02]  /*5530*/  PLOP3.LUT P2, PT, PT, PT, UP1, 0x80, 0x8 ;  /* 0x000000000008781c */ /* 0x000fe40003f4f018 */
[----:B------:R-:W-:Y:S02]  /*5540*/  LEA.HI R5, R44, R44, RZ, 0x1 ;  /* 0x0000002c2c057211 */ /* 0x000fe400078f08ff */
[----:B------:R-:W-:Y:S02]  /*5550*/  SEL R4, RZ, 0xffffffff, P4 ;  /* 0xffffffffff047807 */ /* 0x000fe40002000000 */
[----:B------:R-:W-:Y:S01]  /*5560*/  P2R R114, PR, RZ, 0x40 ;  /* 0x00000040ff727803 */ /* 0x000fe20000000000 */
[C---:B------:R-:W-:Y:S01]  /*5570*/  IMAD.SHL.U32 R3, R5.reuse, 0x40, RZ ;  /* 0x0000004005037824 */ /* 0x040fe200078e00ff */
[----:B------:R-:W-:Y:S03]  /*5580*/  LOP3.LUT R5, R5, 0xffe, RZ, 0xc0, !PT ;  /* 0x00000ffe05057812 */ /* 0x000fe600078ec0ff */
[----:B------:R-:W-:Y:S02]  /*5590*/  @P6 SHF.L.U32 R9, R104, 0x1f, RZ ;  /* 0x0000001f68096819 */ /* 0x000fe400000006ff */
[----:B------:R-:W-:Y:S01]  /*55a0*/  @P2 SEL R4, R7, R4, !P3 ;  /* 0x0000000407042207 */ /* 0x000fe20005800000 */
[----:B------:R-:W-:Y:S01]  /*55b0*/  IMAD.IADD R48, R44, 0x1, -R5 ;  /* 0x000000012c307824 */ /* 0x000fe200078e0a05 */
[----:B------:R-:W1:Y:S01]  /*55c0*/  @P6 SYNCS.PHASECHK.TRANS64.TRYWAIT P1, [R0+URZ+0x70], R9 ;  /* 0x00007009000065a7 */ /* 0x000e6200080211ff */
[----:B------:R-:W-:Y:S02]  /*55d0*/  LOP3.LUT R3, R3, 0xffffff80, RZ, 0xc0, !PT ;  /* 0xffffff8003037812 */ /* 0x000fe400078ec0ff */
[----:B------:R-:W-:Y:S03]  /*55e0*/  LOP3.LUT R4, R4, 0x1, RZ, 0xc0, !PT ;  /* 0x0000000104047812 */ /* 0x000fe600078ec0ff */
[----:B------:R-:W-:Y:S01]  /*55f0*/  IMAD.IADD R3, R46, 0x1, R3 ;  /* 0x000000012e037824 */ /* 0x000fe200078e0203 */
[----:B------:R-:W-:Y:S03]  /*5600*/  ISETP.NE.U32.AND P5, PT, R4, 0x1, PT ;  /* 0x000000010400780c */ /* 0x000fe60003fa5070 */
[----:B------:R-:W-:Y:S01]  /*5610*/  IMAD R48, R48, 0x100000, R3 ;  /* 0x0010000030307824 */ /* 0x000fe200078e0203 */
[----:B------:R-:W-:Y:S01]  /*5620*/  P2R R124, PR, RZ, 0x20 ;  /* 0x00000020ff7c7803 */ /* 0x000fe20000000000 */
[----:B------:R3:W4:Y:S01]  /*5630*/  SYNCS.PHASECHK.TRANS64.TRYWAIT P0, [R113+URZ+0xc0], R2 ;  /* 0x0000c002710075a7 */ /* 0x00072200080011ff */
[----:B-1----:R-:W-:Y:S01]  /*5640*/  @P6 SEL R115, RZ, 0x1, !P1 ;  /* 0x00000001ff736807 */ /* 0x002fe20004800000 */
[----:B---3--:R-:W-:Y:S06]  /*5650*/  @!P6 BRA `(.L_x_90) ;  /* 0x000000000080e947 */ /* 0x008fec0003800000 */
[----:B------:R-:W-:Y:S01]  /*5660*/  @P5 IMAD R5, R105, 0x1000, R100 ;  /* 0x0000100069055824 */ /* 0x000fe200078e0264 */
[----:B------:R-:W-:Y:S01]  /*5670*/  ISETP.NE.AND P1, PT, R115, RZ, PT ;  /* 0x000000ff7300720c */ /* 0x000fe20003f25270 */
[----:B------:R-:W-:Y:S01]  /*5680*/  BSSY B0, `(.L_x_91) ;  /* 0x000000b000007945 */ /* 0x000fe20003800000 */
[----:B------:R-:W-:Y:S01]  /*5690*/  CS2R R82, SRZ ;  /* 0x0000000000527805 */ /* 0x000fe2000001ff00 */
[----:B------:R-:W-:Y:S01]  /*56a0*/  @P5 VIADD R4, R5, UR49 ;  /* 0x0000003105045c36 */ /* 0x000fe20008000000 */
[----:B------:R-:W-:Y:S02]  /*56b0*/  CS2R R80, SRZ ;  /* 0x0000000000507805 */ /* 0x000fe4000001ff00 */
[----:B------:R-:W-:Y:S02]  /*56c0*/  CS2R R86, SRZ ;  /* 0x0000000000567805 */ /* 0x000fe4000001ff00 */
[----:B------:R-:W-:Y:S01]  /*56d0*/  CS2R R84, SRZ ;  /* 0x0000000000547805 */ /* 0x000fe2000001ff00 */
[----:B------:R-:W-:Y:S04]  /*56e0*/  @P5 IMAD R4, R108, -0x10, R4 ;  /* 0xfffffff06c045824 */ /* 0x000fe800078e0204 */
[----:B------:R-:W-:Y:S05]  /*56f0*/  @P1 BRA `(.L_x_92) ;  /* 0x00000000000c1947 */ /* 0x000fea0003800000 */
[----:B------:R-:W-:Y:S04]  /*5700*/  SHF.L.U32 R3, R104, 0x1f, RZ ;  /* 0x0000001f68037819 */ /* 0x000fe800000006ff */
[----:B------:R-:W1:Y:S02]  /*5710*/  SYNCS.PHASECHK.TRANS64.TRYWAIT P1, [R0+URZ+0x70], R3 ;  /* 0x00007003000075a7 */ /* 0x000e6400080211ff */
[----:B-1----:R-:W-:Y:S05]  /*5720*/  @!P1 BRA `(.L_x_93) ;  /* 0x0000002400389947 */ /* 0x002fea0003800000 */
.L_x_92:
[----:B------:R-:W-:Y:S05]  /*5730*/  BSYNC B0 ;  /* 0x0000000000007941 */ /* 0x000fea0003800000 */
.L_x_91:
[----:B------:R-:W-:Y:S01]  /*5740*/  ISETP.NE.AND P1, PT, R124, RZ, PT ;  /* 0x000000ff7c00720c */ /* 0x000fe20003f25270 */
[----:B-1----:R-:W-:Y:S02]  /*5750*/  VIADD R3, R0, 0x80 ;  /* 0x0000008000037836 */ /* 0x002fe40000000000 */
[----:B------:R-:W-:Y:S02]  /*5760*/  IMAD.U32 R0, RZ, RZ, UR37 ;  /* 0x00000025ff007e24 */ /* 0x000fe4000f8e00ff */
[----:B------:R-:W-:Y:S03]  /*5770*/  VIADD R105, R105, 0x1 ;  /* 0x0000000169697836 */ /* 0x000fe60000000000 */
[----:B------:R-:W-:Y:S05]  /*5780*/  PRMT R0, R0, 0x654, R3 ;  /* 0x0000065400007816 */ /* 0x000fea0000000003 */
[----:B------:R1:W3:Y:S04]  /*5790*/  @P1 LDS.128 R80, [R5+UR49+0x200] ;  /* 0x0002003105501984 */ /* 0x0002e80008000c00 */
[----:B------:R1:W1:Y:S01]  /*57a0*/  @P1 LDS.128 R84, [R4+0x210] ;  /* 0x0002100004541984 */ /* 0x0002620000000c00 */
[C---:B------:R-:W-:Y:S01]  /*57b0*/  ISETP.NE.AND P1, PT, R105.reuse, 0x2, PT ;  /* 0x000000026900780c */ /* 0x040fe20003f25270 */
[----:B------:R-:W-:Y:S01]  /*57c0*/  @!PT LDS RZ, [RZ] ;  /* 0x00000000fffff984 */ /* 0x000fe20000000800 */
[----:B------:R-:W-:Y:S01]  /*57d0*/  @!PT LDS RZ, [RZ] ;  /* 0x00000000fffff984 */ /* 0x000fe20000000800 */
[----:B------:R-:W-:Y:S01]  /*57e0*/  @!PT LDS RZ, [RZ] ;  /* 0x00000000fffff984 */ /* 0x000fe20000000800 */
[----:B------:R-:W-:Y:S01]  /*57f0*/  @!PT LDS RZ, [RZ] ;  /* 0x00000000fffff984 */ /* 0x000fe20000000800 */
[----:B------:R5:W-:Y:S06]  /*5800*/  MEMBAR.ALL.CTA ;  /* 0x0000000000007992 */ /* 0x000bec0000008000 */
[----:B-----5:R-:W5:Y:S01]  /*5810*/  FENCE.VIEW.ASYNC.S ;  /* 0x00000000000073c6 */ /* 0x020f620000000000 */
[----:B------:R-:W-:Y:S02]  /*5820*/  SEL R3, RZ, 0x1, P1 ;  /* 0x00000001ff037807 */ /* 0x000fe40000800000 */
[----:B------:R-:W-:Y:S02]  /*5830*/  SEL R105, R105, RZ, P1 ;  /* 0x000000ff69697207 */ /* 0x000fe40000800000 */
[----:B------:R-:W-:Y:S01]  /*5840*/  LOP3.LUT R104, R104, R3, RZ, 0x3c, !PT ;  /* 0x0000000368687212 */ /* 0x000fe200078e3cff */
[----:B-----5:R1:W-:Y:S06]  /*5850*/  SYNCS.ARRIVE.TRANS64.RED.A1T0 RZ, [R0+URZ], RZ ;  /* 0x000000ff00ff79a7 */ /* 0x0203ec00081004ff */
.L_x_90:
[----:B------:R-:W-:Y:S05]  /*5860*/  BSYNC B1 ;  /* 0x0000000000017941 */ /* 0x000fea0003800000 */
.L_x_89:
[----:B-1----:R-:W-:Y:S04]  /*5870*/  SHF.R.U32.HI R0, RZ, 0x15, R48 ;  /* 0x00000015ff007819 */ /* 0x002fe80000011630 */
[----:B------:R-:W-:Y:S01]  /*5880*/  LOP3.LUT P1, RZ, R0, 0x3, R101, 0x48, !PT ;  /* 0x0000000300ff7812 */ /* 0x000fe20007824865 */
[----:B------:R-:W-:Y:S01]  /*5890*/  @!UPT UIADD3 URZ, UPT, UPT, URZ, URZ, URZ ;  /* 0x000000fffffff290 */ /* 0x000fe2000fffe0ff */
[----:B----4-:R-:W-:Y:S11]  /*58a0*/  @P0 BRA `(.L_x_94) ;  /* 0x0000000000080947 */ /* 0x010ff60003800000 */
[----:B------:R-:W1:Y:S02]  /*58b0*/  SYNCS.PHASECHK.TRANS64.TRYWAIT P0, [R113+URZ+0xc0], R2 ;  /* 0x0000c002710075a7 */ /* 0x000e6400080011ff */
[----:B-1----:R-:W-:Y:S05]  /*58c0*/  @!P0 BRA `(.L_x_95) ;  /* 0x0000002000e48947 */ /* 0x002fea0003800000 */
.L_x_94:
[----:B------:R-:W-:Y:S05]  /*58d0*/  @!P1 BRA `(.L_x_96) ;  /* 0x0000000000409947 */ /* 0x000fea0003800000 */
[----:B------:R-:W4:Y:S01]  /*58e0*/  LDCU.64 UR8, c[0x4][0x70] ;  /* 0x01000e00ff0877ac */ /* 0x000f220008000a00 */
[----:B------:R-:W-:Y:S01]  /*58f0*/  MOV R3, 0x0 ;  /* 0x0000000000037802 */ /* 0x000fe20000000f00 */
[----:B------:R-:W-:Y:S02]  /*5900*/  HFMA2 R12, -RZ, RZ, 0, 5.9604644775390625e-08 ;  /* 0x00000001ff0c7431 */ /* 0x000fe400000001ff */
[----:B------:R-:W-:Y:S02]  /*5910*/  IMAD.MOV.U32 R8, RZ, RZ, 0x192 ;  /* 0x00000192ff087424 */ /* 0x000fe400078e00ff */
[----:B------:R-:W-:Y:S01]  /*5920*/  IMAD.MOV.U32 R13, RZ, RZ, RZ ;  /* 0x000000ffff0d7224 */ /* 0x000fe200078e00ff */
[----:B------:R-:W5:Y:S01]  /*5930*/  LDCU.64 UR6, c[0x4][0x78] ;  /* 0x01000f00ff0677ac */ /* 0x000f620008000a00 */
[----:B-1----:R-:W1:Y:S01]  /*5940*/  LDC.64 R2, c[0x4][R3] ;  /* 0x0100000003027b82 */ /* 0x002e620000000a00 */
[----:B------:R-:W2:Y:S01]  /*5950*/  LDCU.64 UR4, c[0x4][0x10] ;  /* 0x01000200ff0477ac */ /* 0x000ea20008000a00 */
[----:B----4-:R-:W-:Y:S01]  /*5960*/  MOV R5, UR9 ;  /* 0x0000000900057c02 */ /* 0x010fe20008000f00 */
[----:B------:R-:W-:Y:S01]  /*5970*/  IMAD.U32 R4, RZ, RZ, UR8 ;  /* 0x00000008ff047e24 */ /* 0x000fe2000f8e00ff */
[----:B-----5:R-:W-:Y:S01]  /*5980*/  MOV R7, UR7 ;  /* 0x0000000700077c02 */ /* 0x020fe20008000f00 */
[----:B------:R-:W-:Y:S01]  /*5990*/  IMAD.U32 R6, RZ, RZ, UR6 ;  /* 0x00000006ff067e24 */ /* 0x000fe2000f8e00ff */
[----:B--2---:R-:W-:Y:S01]  /*59a0*/  MOV R11, UR5 ;  /* 0x00000005000b7c02 */ /* 0x004fe20008000f00 */
[----:B------:R-:W-:Y:S02]  /*59b0*/  IMAD.U32 R10, RZ, RZ, UR4 ;  /* 0x00000004ff0a7e24 */ /* 0x000fe4000f8e00ff */
[----:B------:R-:W-:Y:S07]  /*59c0*/  LEPC R20, `(.L_x_96) ;  /* 0x000000001014794e */ /* 0x000fee0000000000 */
[----:B-1-3--:R-:W-:Y:S05]  /*59d0*/  CALL.ABS.NOINC R2 ;  /* 0x0000000002007343 */ /* 0x00afea0003c00000 */
.L_x_96:
[-C--:B---3--:R-:W-:Y:S01]  /*59e0*/  F2FP.F16.E5M2.UNPACK_B R51, R80.reuse ;  /* 0x00000050ff33723e */ /* 0x088fe200020004ff */
[----:B------:R-:W-:Y:S05]  /*59f0*/  WARPSYNC.ALL ;  /* 0x0000000000007948 */ /* 0x000fea0003800000 */
[----:B------:R-:W-:Y:S01]  /*5a00*/  R2UR UR4, R48 ;  /* 0x00000000300472ca */ /* 0x000fe200000e0000 */
[--C-:B------:R-:W-:Y:S01]  /*5a10*/  HADD2.F32 R50, -RZ, R51.reuse.H0_H0 ;  /* 0x20000033ff327230 */ /* 0x100fe20000004100 */
[----:B------:R-:W-:Y:S01]  /*5a20*/  F2FP.F16.E5M2.UNPACK_B R53, R80.H1 ;  /* 0x00000050ff35723e */ /* 0x000fe200030004ff */
[----:B------:R-:W-:Y:S01]  /*5a30*/  HADD2.F32 R51, -RZ, R51.H1_H1 ;  /* 0x30000033ff337230 */ /* 0x000fe20000004100 */
[-C--:B------:R-:W-:Y:S01]  /*5a40*/  F2FP.F16.E5M2.UNPACK_B R55, R81.reuse ;  /* 0x00000051ff37723e */ /* 0x080fe200020004ff */
[----:B------:R-:W-:Y:S01]  /*5a50*/  BSSY.RECONVERGENT B0, `(.L_x_97) ;  /* 0x0000099000007945 */ /* 0x000fe20003800200 */
[----:B------:R-:W-:Y:S01]  /*5a60*/  F2FP.F16.E5M2.UNPACK_B R57, R81.H1 ;  /* 0x00000051ff39723e */ /* 0x000fe200030004ff */
[--C-:B------:R-:W-:Y:S01]  /*5a70*/  HADD2.F32 R52, -RZ, R53.reuse.H0_H0 ;  /* 0x20000035ff347230 */ /* 0x100fe20000004100 */
[-C--:B------:R-:W-:Y:S01]  /*5a80*/  F2FP.F16.E5M2.UNPACK_B R59, R82.reuse ;  /* 0x00000052ff3b723e */ /* 0x080fe200020004ff */
[----:B------:R-:W-:Y:S01]  /*5a90*/  HADD2.F32 R54, -RZ, R53.H1_H1 ;  /* 0x30000035ff367230 */ /* 0x000fe20000004100 */
[----:B------:R-:W-:Y:S01]  /*5aa0*/  F2FP.F16.E5M2.UNPACK_B R61, R82.H1 ;  /* 0x00000052ff3d723e */ /* 0x000fe200030004ff */
[--C-:B------:R-:W-:Y:S01]  /*5ab0*/  HADD2.F32 R53, -RZ, R55.reuse.H0_H0 ;  /* 0x20000037ff357230 */ /* 0x100fe20000004100 */
[-C--:B------:R-:W-:Y:S01]  /*5ac0*/  F2FP.F16.E5M2.UNPACK_B R63, R83.reuse ;  /* 0x00000053ff3f723e */ /* 0x080fe200020004ff */
[----:B------:R-:W-:Y:S01]  /*5ad0*/  LDTM.16dp32bit_t0_t15.x32 R4, tmem[UR4] ;  /* 0x00000004000479ee */ /* 0x000fe20008a80000 */
[----:B------:R-:W2:Y:S01]  /*5ae0*/  LDTM.16dp32bit_t16_t31.x32 R4, tmem[UR4+0x20] ;  /* 0x00002004000479ee */ /* 0x000ea20008aa0000 */
[----:B------:R-:W-:Y:S01]  /*5af0*/  SHF.L.U32 R125, R102, 0x4, RZ ;  /* 0x00000004667d7819 */ /* 0x000fe200000006ff */
[----:B------:R-:W-:Y:S01]  /*5b00*/  HADD2.F32 R56, -RZ, R55.H1_H1 ;  /* 0x30000037ff387230 */ /* 0x000fe20000004100 */
[----:B------:R-:W-:Y:S01]  /*5b10*/  ISETP.NE.AND P6, PT, R114, RZ, PT ;  /* 0x000000ff7200720c */ /* 0x000fe20003fc5270 */
[----:B------:R-:W-:Y:S01]  /*5b20*/  HADD2.F32 R60, -RZ, R59.H1_H1 ;  /* 0x3000003bff3c7230 */ /* 0x000fe20000004100 */
[----:B------:R-:W-:Y:S01]  /*5b30*/  IADD3 R114, PT, PT, R100, UR49, RZ ;  /* 0x0000003164727c10 */ /* 0x000fe2000fffe0ff */
[----:B------:R-:W-:Y:S01]  /*5b40*/  HADD2.F32 R64, -RZ, R63.H1_H1 ;  /* 0x3000003fff407230 */ /* 0x000fe20000004100 */
[----:B------:R-:W-:Y:S01]  /*5b50*/  F2FP.F16.E5M2.UNPACK_B R65, R83.H1 ;  /* 0x00000053ff41723e */ /* 0x000fe200030004ff */
[--C-:B------:R-:W-:Y:S01]  /*5b60*/  HADD2.F32 R55, -RZ, R57.reuse.H0_H0 ;  /* 0x20000039ff377230 */ /* 0x100fe20000004100 */
[----:B------:R-:W-:Y:S01]  /*5b70*/  IADD3 R114, PT, PT, R114, R125, RZ ;  /* 0x0000007d72727210 */ /* 0x000fe20007ffe0ff */
[----:B------:R-:W-:Y:S01]  /*5b80*/  HADD2.F32 R58, -RZ, R57.H1_H1 ;  /* 0x30000039ff3a7230 */ /* 0x000fe20000004100 */
[-C--:B------:R-:W-:Y:S01]  /*5b90*/  F2FP.F16.E5M2.UNPACK_B R67, R84.reuse ;  /* 0x00000054ff43723e */ /* 0x080fe200020004ff */
[----:B------:R-:W-:Y:S01]  /*5ba0*/  HADD2.F32 R57, -RZ, R59.H0_H0 ;  /* 0x2000003bff397230 */ /* 0x000fe20000004100 */
[----:B------:R-:W-:Y:S01]  /*5bb0*/  F2FP.F16.E5M2.UNPACK_B R69, R84.H1 ;  /* 0x00000054ff45723e */ /* 0x000fe200030004ff */
[----:B------:R-:W-:Y:S01]  /*5bc0*/  HADD2.F32 R59, -RZ, R61.H0_H0 ;  /* 0x2000003dff3b7230 */ /* 0x000fe20000004100 */
[-C--:B------:R-:W-:Y:S01]  /*5bd0*/  F2FP.F16.E5M2.UNPACK_B R71, R85.reuse ;  /* 0x00000055ff47723e */ /* 0x080fe200020004ff */
[----:B------:R-:W-:Y:S01]  /*5be0*/  HADD2.F32 R68, -RZ, R67.H1_H1 ;  /* 0x30000043ff447230 */ /* 0x000fe20000004100 */
[----:B------:R-:W-:Y:S01]  /*5bf0*/  F2FP.F16.E5M2.UNPACK_B R73, R85.H1 ;  /* 0x00000055ff49723e */ /* 0x000fe200030004ff */
[----:B------:R-:W-:Y:S01]  /*5c00*/  HADD2.F32 R62, -RZ, R61.H1_H1 ;  /* 0x3000003dff3e7230 */ /* 0x000fe20000004100 */
[-C--:B------:R-:W-:Y:S01]  /*5c10*/  F2FP.F16.E5M2.UNPACK_B R75, R86.reuse ;  /* 0x00000056ff4b723e */ /* 0x080fe200020004ff */
[----:B------:R-:W-:Y:S01]  /*5c20*/  HADD2.F32 R61, -RZ, R63.H0_H0 ;  /* 0x2000003fff3d7230 */ /* 0x000fe20000004100 */
[----:B------:R-:W-:Y:S01]  /*5c30*/  F2FP.F16.E5M2.UNPACK_B R77, R86.H1 ;  /* 0x00000056ff4d723e */ /* 0x000fe200030004ff */
[----:B------:R-:W-:Y:S01]  /*5c40*/  HADD2.F32 R72, -RZ, R71.H1_H1 ;  /* 0x30000047ff487230 */ /* 0x000fe20000004100 */
[----:B------:R-:W-:Y:S01]  /*5c50*/  F2FP.F16.E5M2.UNPACK_B R79, R87.H1 ;  /* 0x00000057ff4f723e */ /* 0x000fe200030004ff */
[C---:B--2---:R-:W-:Y:S01]  /*5c60*/  FMUL R0, R47.reuse, R4 ;  /* 0x000000042f007220 */ /* 0x044fe20000400000 */
[C---:B-1----:R-:W-:Y:S01]  /*5c70*/  FMUL R2, R47.reuse, R5 ;  /* 0x000000052f027220 */ /* 0x042fe20000400000 */
[C---:B------:R-:W-:Y:S01]  /*5c80*/  FMUL R4, R47.reuse, R8 ;  /* 0x000000082f047220 */ /* 0x040fe20000400000 */
[----:B------:R-:W-:Y:S01]  /*5c90*/  FMUL R5, R47, R9 ;  /* 0x000000092f057220 */ /* 0x000fe20000400000 */
[C---:B------:R-:W-:Y:S01]  /*5ca0*/  FFMA R0, R49.reuse, R50, R0 ;  /* 0x0000003231007223 */ /* 0x040fe20000000000 */
[----:B------:R-:W-:Y:S01]  /*5cb0*/  FFMA R2, R49, R51, R2 ;  /* 0x0000003331027223 */ /* 0x000fe20000000002 */
[C---:B------:R-:W-:Y:S01]  /*5cc0*/  FMUL R8, R47.reuse, R12 ;  /* 0x0000000c2f087220 */ /* 0x040fe20000400000 */
[C---:B------:R-:W-:Y:S01]  /*5cd0*/  FMUL R9, R47.reuse, R13 ;  /* 0x0000000d2f097220 */ /* 0x040fe20000400000 */
[C---:B------:R-:W-:Y:S01]  /*5ce0*/  FMUL R12, R47.reuse, R16 ;  /* 0x000000102f0c7220 */ /* 0x040fe20000400000 */
[C---:B------:R-:W-:Y:S01]  /*5cf0*/  FMUL R13, R47.reuse, R17 ;  /* 0x000000112f0d7220 */ /* 0x040fe20000400000 */
[C---:B------:R-:W-:Y:S01]  /*5d00*/  FMUL R16, R47.reuse, R20 ;  /* 0x000000142f107220 */ /* 0x040fe20000400000 */
[C---:B------:R-:W-:Y:S01]  /*5d10*/  FMUL R17, R47.reuse, R21 ;  /* 0x000000152f117220 */ /* 0x040fe20000400000 */
[C---:B------:R-:W-:Y:S01]  /*5d20*/  FMUL R20, R47.reuse, R24 ;  /* 0x000000182f147220 */ /* 0x040fe20000400000 */
[C---:B------:R-:W-:Y:S01]  /*5d30*/  FMUL R21, R47.reuse, R25 ;  /* 0x000000192f157220 */ /* 0x040fe20000400000 */
[----:B------:R-:W-:Y:S02]  /*5d40*/  HADD2.F32 R76, -RZ, R75.H1_H1 ;  /* 0x3000004bff4c7230 */ /* 0x000fe40000004100 */
[C---:B------:R-:W-:Y:S01]  /*5d50*/  FMUL R24, R47.reuse, R28 ;  /* 0x0000001c2f187220 */ /* 0x040fe20000400000 */
[C---:B------:R-:W-:Y:S01]  /*5d60*/  FMUL R25, R47.reuse, R29 ;  /* 0x0000001d2f197220 */ /* 0x040fe20000400000 */
[C---:B------:R-:W-:Y:S01]  /*5d70*/  FMUL R28, R47.reuse, R32 ;  /* 0x000000202f1c7220 */ /* 0x040fe20000400000 */
[C---:B------:R-:W-:Y:S01]  /*5d80*/  FMUL R29, R47.reuse, R33 ;  /* 0x000000212f1d7220 */ /* 0x040fe20000400000 */
[C---:B------:R-:W-:Y:S01]  /*5d90*/  FMUL R3, R47.reuse, R6 ;  /* 0x000000062f037220 */ /* 0x040fe20000400000 */
[C---:B------:R-:W-:Y:S01]  /*5da0*/  FMUL R7, R47.reuse, R7 ;  /* 0x000000072f077220 */ /* 0x040fe20000400000 */
[C---:B------:R-:W-:Y:S01]  /*5db0*/  FMUL R6, R47.reuse, R10 ;  /* 0x0000000a2f067220 */ /* 0x040fe20000400000 */
[----:B------:R-:W-:Y:S01]  /*5dc0*/  FMUL R11, R47, R11 ;  /* 0x0000000b2f0b7220 */ /* 0x000fe20000400000 */
[C---:B------:R-:W-:Y:S01]  /*5dd0*/  FFMA R3, R49.reuse, R52, R3 ;  /* 0x0000003431037223 */ /* 0x040fe20000000003 */
[C---:B------:R-:W-:Y:S01]  /*5de0*/  FFMA R7, R49.reuse, R54, R7 ;  /* 0x0000003631077223 */ /* 0x040fe20000000007 */
[C---:B------:R-:W-:Y:S01]  /*5df0*/  FFMA R4, R49.reuse, R53, R4 ;  /* 0x0000003531047223 */ /* 0x040fe20000000004 */
[----:B------:R-:W-:Y:S01]  /*5e00*/  F2FP.F16.E5M2.UNPACK_B R50, R87 ;  /* 0x00000057ff32723e */ /* 0x000fe200020004ff */
[C---:B------:R-:W-:Y:S01]  /*5e10*/  FFMA R5, R49.reuse, R56, R5 ;  /* 0x0000003831057223 */ /* 0x040fe20000000005 */
[----:B------:R-:W-:Y:S01]  /*5e20*/  FFMA R6, R49, R55, R6 ;  /* 0x0000003731067223 */ /* 0x000fe20000000006 */
[----:B------:R-:W-:Y:S01]  /*5e30*/  F2FP.SATFINITE.E5M2.F32.PACK_AB_MERGE_C R117, R7, R3, RZ ;  /* 0x000000030775723e */ /* 0x000fe200048060ff */
[C---:B------:R-:W-:Y:S01]  /*5e40*/  FFMA R11, R49.reuse, R58, R11 ;  /* 0x0000003a310b7223 */ /* 0x040fe2000000000b */
[C---:B------:R-:W-:Y:S01]  /*5e50*/  FFMA R8, R49.reuse, R57, R8 ;  /* 0x0000003931087223 */ /* 0x040fe20000000008 */
[----:B------:R-:W-:Y:S01]  /*5e60*/  ISETP.NE.AND P0, PT, R110, RZ, PT ;  /* 0x000000ff6e00720c */ /* 0x000fe20003f05270 */
[----:B------:R-:W-:Y:S01]  /*5e70*/  FFMA R9, R49, R60, R9 ;  /* 0x0000003c31097223 */ /* 0x000fe20000000009 */
[----:B------:R-:W-:Y:S01]  /*5e80*/  F2FP.SATFINITE.E5M2.F32.PACK_AB_MERGE_C R116, R2, R0, R117 ;  /* 0x000000000274723e */ /* 0x000fe20004806075 */
[--C-:B------:R-:W-:Y:S01]  /*5e90*/  HADD2.F32 R51, -RZ, R50.reuse.H0_H0 ;  /* 0x20000032ff337230 */ /* 0x100fe20000004100 */
[----:B------:R-:W-:Y:S01]  /*5ea0*/  F2FP.SATFINITE.E5M2.F32.PACK_AB_MERGE_C R117, R11, R6, RZ ;  /* 0x000000060b75723e */ /* 0x000fe200048060ff */
[----:B------:R-:W-:Y:S02]  /*5eb0*/  HADD2.F32 R50, -RZ, R50.H1_H1 ;  /* 0x30000032ff327230 */ /* 0x000fe40000004100 */
[C---:B------:R-:W-:Y:S01]  /*5ec0*/  FMUL R10, R47.reuse, R14 ;  /* 0x0000000e2f0a7220 */ /* 0x040fe20000400000 */
[----:B------:R-:W-:Y:S01]  /*5ed0*/  FMUL R15, R47, R15 ;  /* 0x0000000f2f0f7220 */ /* 0x000fe20000400000 */
[--C-:B------:R-:W-:Y:S01]  /*5ee0*/  HADD2.F32 R63, -RZ, R65.reuse.H0_H0 ;  /* 0x20000041ff3f7230 */ /* 0x100fe20000004100 */
[----:B------:R-:W-:Y:S01]  /*5ef0*/  F2FP.SATFINITE.E5M2.F32.PACK_AB_MERGE_C R117, R5, R4, R117 ;  /* 0x000000040575723e */ /* 0x000fe20004806075 */
[C---:B------:R-:W-:Y:S01]  /*5f00*/  FFMA R10, R49.reuse, R59, R10 ;  /* 0x0000003b310a7223 */ /* 0x040fe2000000000a */
[C---:B------:R-:W-:Y:S01]  /*5f10*/  FFMA R15, R49.reuse, R62, R15 ;  /* 0x0000003e310f7223 */ /* 0x040fe2000000000f */
[C---:B------:R-:W-:Y:S01]  /*5f20*/  FFMA R12, R49.reuse, R61, R12 ;  /* 0x0000003d310c7223 */ /* 0x040fe2000000000c */
[----:B------:R-:W-:Y:S01]  /*5f30*/  FFMA R13, R49, R64, R13 ;  /* 0x00000040310d7223 */ /* 0x000fe2000000000d */
[----:B------:R-:W-:Y:S02]  /*5f40*/  HADD2.F32 R66, -RZ, R65.H1_H1 ;  /* 0x30000041ff427230 */ /* 0x000fe40000004100 */
[C---:B------:R-:W-:Y:S01]  /*5f50*/  FMUL R14, R47.reuse, R18 ;  /* 0x000000122f0e7220 */ /* 0x040fe20000400000 */
[----:B------:R-:W-:Y:S02]  /*5f60*/  HADD2.F32 R65, -RZ, R67.H0_H0 ;  /* 0x20000043ff417230 */ /* 0x000fe40000004100 */
[----:B------:R-:W-:Y:S01]  /*5f70*/  FMUL R19, R47, R19 ;  /* 0x000000132f137220 */ /* 0x000fe20000400000 */
[--C-:B------:R-:W-:Y:S02]  /*5f80*/  HADD2.F32 R67, -RZ, R69.reuse.H0_H0 ;  /* 0x20000045ff437230 */ /* 0x100fe40000004100 */
[----:B------:R-:W-:Y:S01]  /*5f90*/  FFMA R14, R49, R63, R14 ;  /* 0x0000003f310e7223 */ /* 0x000fe2000000000e */
[----:B------:R-:W-:Y:S02]  /*5fa0*/  HADD2.F32 R70, -RZ, R69.H1_H1 ;  /* 0x30000045ff467230 */ /* 0x000fe40000004100 */
[----:B------:R-:W-:Y:S01]  /*5fb0*/  FMUL R18, R47, R22 ;  /* 0x000000162f127220 */ /* 0x000fe20000400000 */
[----:B------:R-:W-:Y:S02]  /*5fc0*/  HADD2.F32 R69, -RZ, R71.H0_H0 ;  /* 0x20000047ff457230 */ /* 0x000fe40000004100 */
[----:B------:R-:W-:Y:S01]  /*5fd0*/  FFMA R19, R49, R66, R19 ;  /* 0x0000004231137223 */ /* 0x000fe20000000013 */
[----:B------:R-:W-:Y:S01]  /*5fe0*/  FMUL R23, R47, R23 ;  /* 0x000000172f177220 */ /* 0x000fe20000400000 */
[C---:B------:R-:W-:Y:S01]  /*5ff0*/  FFMA R16, R49.reuse, R65, R16 ;  /* 0x0000004131107223 */ /* 0x040fe20000000010 */
[C---:B------:R-:W-:Y:S01]  /*6000*/  FFMA R17, R49.reuse, R68, R17 ;  /* 0x0000004431117223 */ /* 0x040fe20000000011 */
        /* <DEDUP_REMOVED lines=23> */
[----:B------:R-:W-:Y:S01]  /*6180*/  F2FP.SATFINITE.E5M2.F32.PACK_AB_MERGE_C R118, R15, R10, RZ ;  /* 0x0000000a0f76723e */ /* 0x000fe200048060ff */
[----:B------:R-:W-:Y:S01]  /*6190*/  FFMA R28, R49, R51, R28 ;  /* 0x00000033311c7223 */ /* 0x000fe2000000001c */
[----:B------:R-:W-:Y:S01]  /*61a0*/  F2FP.SATFINITE.E5M2.F32.PACK_AB_MERGE_C R119, R19, R14, RZ ;  /* 0x0000000e1377723e */ /* 0x000fe200048060ff */
[C---:B------:R-:W-:Y:S01]  /*61b0*/  FFMA R29, R49.reuse, R50, R29 ;  /* 0x00000032311d7223 */ /* 0x040fe2000000001d */
[C---:B------:R-:W-:Y:S01]  /*61c0*/  FFMA R30, R49.reuse, R77, R30 ;  /* 0x0000004d311e7223 */ /* 0x040fe2000000001e */
[----:B------:R-:W-:Y:S01]  /*61d0*/  FFMA R35, R49, R52, R35 ;  /* 0x0000003431237223 */ /* 0x000fe20000000023 */
[----:B------:R-:W-:Y:S02]  /*61e0*/  F2FP.SATFINITE.E5M2.F32.PACK_AB_MERGE_C R118, R9, R8, R118 ;  /* 0x000000080976723e */ /* 0x000fe40004806076 */
[----:B------:R-:W-:Y:S02]  /*61f0*/  F2FP.SATFINITE.E5M2.F32.PACK_AB_MERGE_C R119, R13, R12, R119 ;  /* 0x0000000c0d77723e */ /* 0x000fe40004806077 */
[----:B------:R-:W-:Y:S02]  /*6200*/  F2FP.SATFINITE.E5M2.F32.PACK_AB_MERGE_C R120, R23, R18, RZ ;  /* 0x000000121778723e */ /* 0x000fe400048060ff */
[----:B------:R-:W-:Y:S01]  /*6210*/  F2FP.SATFINITE.E5M2.F32.PACK_AB_MERGE_C R121, R27, R22, RZ ;  /* 0x000000161b79723e */ /* 0x000fe200048060ff */
[----:B------:R1:W-:Y:S01]  /*6220*/  STS.128 [R100+UR49+0x2200], R116 ;  /* 0x0022007464007988 */ /* 0x0003e20008000c31 */
[----:B------:R-:W-:Y:S02]  /*6230*/  F2FP.SATFINITE.E5M2.F32.PACK_AB_MERGE_C R122, R31, R26, RZ ;  /* 0x0000001a1f7a723e */ /* 0x000fe400048060ff */
[----:B------:R-:W-:Y:S02]  /*6240*/  F2FP.SATFINITE.E5M2.F32.PACK_AB_MERGE_C R123, R35, R30, RZ ;  /* 0x0000001e237b723e */ /* 0x000fe400048060ff */
[----:B------:R-:W-:Y:S02]  /*6250*/  F2FP.SATFINITE.E5M2.F32.PACK_AB_MERGE_C R120, R17, R16, R120 ;  /* 0x000000101178723e */ /* 0x000fe40004806078 */
[----:B------:R-:W-:Y:S02]  /*6260*/  F2FP.SATFINITE.E5M2.F32.PACK_AB_MERGE_C R121, R21, R20, R121 ;  /* 0x000000141579723e */ /* 0x000fe40004806079 */
[----:B------:R-:W-:Y:S02]  /*6270*/  F2FP.SATFINITE.E5M2.F32.PACK_AB_MERGE_C R122, R25, R24, R122 ;  /* 0x00000018197a723e */ /* 0x000fe4000480607a */
[----:B------:R-:W-:Y:S02]  /*6280*/  F2FP.SATFINITE.E5M2.F32.PACK_AB_MERGE_C R123, R29, R28, R123 ;  /* 0x0000001c1d7b723e */ /* 0x000fe4000480607b */
[----:B------:R-:W-:Y:S02]  /*6290*/  LEA R32, R105, UR49, 0x3 ;  /* 0x0000003169207c11 */ /* 0x000fe4000f8e18ff */
[----:B------:R-:W-:Y:S01]  /*62a0*/  @P6 SHF.L.U32 R33, R104, 0x1f, RZ ;  /* 0x0000001f68216819 */ /* 0x000fe200000006ff */
[----:B------:R1:W-:Y:S01]  /*62b0*/  STS.128 [R114+0x2210], R120 ;  /* 0x0022107872007388 */ /* 0x0003e20000000c00 */
[----:B------:R-:W-:Y:S01]  /*62c0*/  @!PT LDS RZ, [RZ] ;  /* 0x00000000fffff984 */ /* 0x000fe20000000800 */
[----:B------:R-:W-:Y:S01]  /*62d0*/  @!PT LDS RZ, [RZ] ;  /* 0x00000000fffff984 */ /* 0x000fe20000000800 */
[----:B------:R-:W-:Y:S01]  /*62e0*/  @!PT LDS RZ, [RZ] ;  /* 0x00000000fffff984 */ /* 0x000fe20000000800 */
[----:B------:R-:W-:Y:S01]  /*62f0*/  @!PT LDS RZ, [RZ] ;  /* 0x00000000fffff984 */ /* 0x000fe20000000800 */
[----:B------:R2:W-:Y:S07]  /*6300*/  MEMBAR.ALL.CTA ;  /* 0x0000000000007992 */ /* 0x0005ee0000008000 */
[----:B--2---:R-:W2:Y:S02]  /*6310*/  FENCE.VIEW.ASYNC.S ;  /* 0x00000000000073c6 */ /* 0x004ea40000000000 */
[----:B--2---:R-:W-:Y:S06]  /*6320*/  BAR.SYNC.DEFER_BLOCKING 0x1, 0x80 ;  /* 0x0042000000007b1d */ /* 0x004fec0000010000 */
[----:B------:R-:W-:Y:S05]  /*6330*/  @P0 BRA `(.L_x_98) ;  /* 0x0000000000280947 */ /* 0x000fea0003800000 */
[----:B------:R-:W-:Y:S02]  /*6340*/  UIADD3 UR4, UPT, UPT, UR49, 0x2200, URZ ;  /* 0x0000220031047890 */ /* 0x000fe4000fffe0ff */
[----:B------:R-:W-:Y:S01]  /*6350*/  UIADD3 UR6, UP0, UPT, UR52, 0x680, URZ ;  /* 0x0000068034067890 */ /* 0x000fe2000ff1e0ff */
[----:B------:R-:W-:Y:S03]  /*6360*/  UMOV UR43, UR36 ;  /* 0x00000024002b7c82 */ /* 0x000fe60008000000 */
[----:B------:R-:W-:Y:S01]  /*6370*/  MOV R109, UR4 ;  /* 0x00000004006d7c02 */ /* 0x000fe20008000f00 */
[----:B------:R-:W-:Y:S03]  /*6380*/  UIADD3.X UR7, UPT, UPT, URZ, UR53, URZ, UP0, !UPT ;  /* 0x00000035ff077290 */ /* 0x000fe600087fe4ff */
[----:B------:R-:W-:Y:S11]  /*6390*/  R2UR UR40, R109 ;  /* 0x000000006d2872ca */ /* 0x000ff600000e0000 */
[----:B------:R-:W-:Y:S02]  /*63a0*/  @!UPT UIADD3 URZ, UPT, UPT, URZ, URZ, URZ ;  /* 0x000000fffffff290 */ /* 0x000fe4000fffe0ff */
[----:B------:R2:W-:Y:S01]  /*63b0*/  UTMASTG.3D [UR40], [UR6] ;  /* 0x00000028060073b5 */ /* 0x0005e20008010000 */
[----:B------:R0:W-:Y:S01]  /*63c0*/  UTMACMDFLUSH ;  /* 0x00000000000079b7 */ /* 0x0001e20000000000 */
[----:B--2---:R-:W-:Y:S04]  /*63d0*/  DEPBAR.LE SB0, 0x1 ;  /* 0x000080400000791a */ /* 0x004fe80000000000 */
.L_x_98:
[----:B------:R-:W-:Y:S05]  /*63e0*/  BSYNC.RECONVERGENT B0 ;  /* 0x0000000000007941 */ /* 0x000fea0003800200 */
.L_x_97:
[----:B------:R-:W-:Y:S06]  /*63f0*/  BAR.SYNC.DEFER_BLOCKING 0x1, 0x80 ;  /* 0x0042000000007b1d */ /* 0x000fec0000010000 */
[----:B------:R-:W2:Y:S01]  /*6400*/  @P6 SYNCS.PHASECHK.TRANS64.TRYWAIT P0, [R32+URZ+0x70], R33 ;  /* 0x00007021200065a7 */ /* 0x000ea200080011ff */
[----:B------:R-:W-:Y:S01]  /*6410*/  BSSY B1, `(.L_x_99) ;  /* 0x0000020000017945 */ /* 0x000fe20003800000 */
[----:B--2---:R-:W-:Y:S03]  /*6420*/  @P6 SEL R115, RZ, 0x1, !P0 ;  /* 0x00000001ff736807 */ /* 0x004fe60004000000 */
[----:B------:R-:W-:Y:S05]  /*6430*/  @!P6 BRA `(.L_x_100) ;  /* 0x000000000074e947 */ /* 0x000fea0003800000 */
[----:B------:R-:W-:Y:S01]  /*6440*/  ISETP.NE.AND P1, PT, R124, RZ, PT ;  /* 0x000000ff7c00720c */ /* 0x000fe20003f25270 */
[----:B------:R-:W-:Y:S01]  /*6450*/  BSSY B0, `(.L_x_101) ;  /* 0x0000009000007945 */ /* 0x000fe20003800000 */
[----:B------:R-:W-:Y:S11]  /*6460*/  ISETP.NE.AND P0, PT, R115, RZ, PT ;  /* 0x000000ff7300720c */ /* 0x000ff60003f05270 */
[----:B------:R-:W-:Y:S05]  /*6470*/  @P1 IMAD R0, R105, 0x1000, R100 ;  /* 0x0000100069001824 */ /* 0x000fea00078e0264 */
[----:B------:R-:W-:Y:S05]  /*6480*/  @P1 IADD3 R2, PT, PT, R0, UR49, RZ ;  /* 0x0000003100021c10 */ /* 0x000fea000fffe0ff */
[----:B------:R-:W-:Y:S01]  /*6490*/  @P1 IMAD.IADD R2, R2, 0x1, R125 ;  /* 0x0000000102021824 */ /* 0x000fe200078e027d */
[----:B------:R-:W-:Y:S06]  /*64a0*/  @P0 BRA `(.L_x_102) ;  /* 0x00000000000c0947 */ /* 0x000fec0003800000 */
[----:B------:R-:W-:Y:S04]  /*64b0*/  SHF.L.U32 R3, R104, 0x1f, RZ ;  /* 0x0000001f68037819 */ /* 0x000fe800000006ff */
[----:B------:R-:W2:Y:S02]  /*64c0*/  SYNCS.PHASECHK.TRANS64.TRYWAIT P0, [R32+URZ+0x70], R3 ;  /* 0x00007003200075a7 */ /* 0x000ea400080011ff */
[----:B--2---:R-:W-:Y:S05]  /*64d0*/  @!P0 BRA `(.L_x_103) ;  /* 0x0000001400f48947 */ /* 0x004fea0003800000 */
.L_x_102:
[----:B------:R-:W-:Y:S05]  /*64e0*/  BSYNC B0 ;  /* 0x0000000000007941 */ /* 0x000fea0003800000 */
.L_x_101:
[----:B------:R-:W-:Y:S01]  /*64f0*/  ISETP.NE.AND P0, PT, R124, RZ, PT ;  /* 0x000000ff7c00720c */ /* 0x000fe20003f05270 */
[----:B--2---:R-:W-:Y:S02]  /*6500*/  VIADD R32, R32, 0x80 ;  /* 0x0000008020207836 */ /* 0x004fe40000000000 */
[----:B------:R-:W-:Y:S02]  /*6510*/  IMAD.U32 R3, RZ, RZ, UR37 ;  /* 0x00000025ff037e24 */ /* 0x000fe4000f8e00ff */
[----:B------:R-:W-:Y:S03]  /*6520*/  VIADD R105, R105, 0x1 ;  /* 0x0000000169697836 */ /* 0x000fe60000000000 */
[----:B------:R-:W-:Y:S05]  /*6530*/  PRMT R3, R3, 0x654, R32 ;  /* 0x0000065403037816 */ /* 0x000fea0000000020 */
[----:B------:R2:W3:Y:S04]  /*6540*/  @P0 LDS.128 R80, [R0+UR49+0x200] ;  /* 0x0002003100500984 */ /* 0x0004e80008000c00 */
[----:B------:R2:W4:Y:S01]  /*6550*/  @P0 LDS.128 R84, [R2+0x210] ;  /* 0x0002100002540984 */ /* 0x0005220000000c00 */
[C---:B------:R-:W-:Y:S01]  /*6560*/  ISETP.NE.AND P0, PT, R105.reuse, 0x2, PT ;  /* 0x000000026900780c */ /* 0x040fe20003f05270 */
[----:B------:R-:W-:Y:S01]  /*6570*/  @!PT LDS RZ, [RZ] ;  /* 0x00000000fffff984 */ /* 0x000fe20000000800 */
[----:B------:R-:W-:Y:S01]  /*6580*/  @!PT LDS RZ, [RZ] ;  /* 0x00000000fffff984 */ /* 0x000fe20000000800 */
[----:B------:R-:W-:Y:S01]  /*6590*/  @!PT LDS RZ, [RZ] ;  /* 0x00000000fffff984 */ /* 0x000fe20000000800 */
[----:B------:R-:W-:Y:S01]  /*65a0*/  @!PT LDS RZ, [RZ] ;  /* 0x00000000fffff984 */ /* 0x000fe20000000800 */
[----:B------:R5:W-:Y:S06]  /*65b0*/  MEMBAR.ALL.CTA ;  /* 0x0000000000007992 */ /* 0x000bec0000008000 */
[----:B-----5:R-:W5:Y:S01]  /*65c0*/  FENCE.VIEW.ASYNC.S ;  /* 0x00000000000073c6 */ /* 0x020f620000000000 */
[----:B------:R-:W-:Y:S01]  /*65d0*/  SEL R105, R105, RZ, P0 ;  /* 0x000000ff69697207 */ /* 0x000fe20000000000 */
[----:B-----5:R5:W-:Y:S02]  /*65e0*/  SYNCS.ARRIVE.TRANS64.RED.A1T0 RZ, [R3+URZ], RZ ;  /* 0x000000ff03ff79a7 */ /* 0x020be400081004ff */
[----:B-----5:R-:W-:Y:S04]  /*65f0*/  SEL R3, RZ, 0x1, P0 ;  /* 0x00000001ff037807 */ /* 0x020fe80000000000 */
[----:B--23--:R-:W-:Y:S02]  /*6600*/  LOP3.LUT R104, R104, R3, RZ, 0x3c, !PT ;  /* 0x0000000368687212 */ /* 0x00cfe400078e3cff */
.L_x_100:
[----:B------:R-:W-:Y:S05]  /*6610*/  BSYNC B1 ;  /* 0x0000000000017941 */ /* 0x000fea0003800000 */
.L_x_99:
[----:B------:R-:W-:Y:S05]  /*6620*/  VIADD R0, R48, 0x40 ;  /* 0x0000004030007836 */ /* 0x000fea0000000000 */
[----:B------:R-:W-:Y:S04]  /*6630*/  SHF.R.U32.HI R0, RZ, 0x15, R0 ;  /* 0x00000015ff007819 */ /* 0x000fe80000011600 */
[----:B------:R-:W-:Y:S11]  /*6640*/  LOP3.LUT P0, RZ, R0, 0x3, R101, 0x48, !PT ;  /* 0x0000000300ff7812 */ /* 0x000ff60007804865 */
[----:B------:R-:W-:Y:S02]  /*6650*/  @!UPT UIADD3 URZ, UPT, UPT, URZ, URZ, URZ ;  /* 0x000000fffffff290 */ /* 0x000fe4000fffe0ff */
[----:B------:R-:W-:Y:S05]  /*6660*/  @!P0 BRA `(.L_x_104) ;  /* 0x0000000000408947 */ /* 0x000fea0003800000 */
[----:B------:R-:W2:Y:S01]  /*6670*/  LDCU.64 UR8, c[0x4][0x70] ;  /* 0x01000e00ff0877ac */ /* 0x000ea20008000a00 */
[----:B------:R-:W-:Y:S01]  /*6680*/  MOV R3, 0x0 ;  /* 0x0000000000037802 */ /* 0x000fe20000000f00 */
[----:B------:R-:W-:Y:S02]  /*6690*/  HFMA2 R12, -RZ, RZ, 0, 5.9604644775390625e-08 ;  /* 0x00000001ff0c7431 */ /* 0x000fe400000001ff */
[----:B------:R-:W-:Y:S02]  /*66a0*/  IMAD.MOV.U32 R8, RZ, RZ, 0x192 ;  /* 0x00000192ff087424 */ /* 0x000fe400078e00ff */
[----:B------:R-:W-:Y:S01]  /*66b0*/  IMAD.MOV.U32 R13, RZ, RZ, RZ ;  /* 0x000000ffff0d7224 */ /* 0x000fe200078e00ff */
[----:B------:R-:W3:Y:S01]  /*66c0*/  LDCU.64 UR6, c[0x4][0x78] ;  /* 0x01000f00ff0677ac */ /* 0x000ee20008000a00 */
[----:B------:R-:W1:Y:S01]  /*66d0*/  LDC.64 R2, c[0x4][R3] ;  /* 0x0100000003027b82 */ /* 0x000e620000000a00 */
[----:B------:R-:W5:Y:S01]  /*66e0*/  LDCU.64 UR4, c[0x4][0x10] ;  /* 0x01000200ff0477ac */ /* 0x000f620008000a00 */
[----:B--2---:R-:W-:Y:S01]  /*66f0*/  MOV R5, UR9 ;  /* 0x0000000900057c02 */ /* 0x004fe20008000f00 */
[----:B------:R-:W-:Y:S01]  /*6700*/  IMAD.U32 R4, RZ, RZ, UR8 ;  /* 0x00000008ff047e24 */ /* 0x000fe2000f8e00ff */
[----:B---3--:R-:W-:Y:S01]  /*6710*/  MOV R7, UR7 ;  /* 0x0000000700077c02 */ /* 0x008fe20008000f00 */
[----:B------:R-:W-:Y:S01]  /*6720*/  IMAD.U32 R6, RZ, RZ, UR6 ;  /* 0x00000006ff067e24 */ /* 0x000fe2000f8e00ff */
[----:B-----5:R-:W-:Y:S01]  /*6730*/  MOV R11, UR5 ;  /* 0x00000005000b7c02 */ /* 0x020fe20008000f00 */
[----:B------:R-:W-:Y:S02]  /*6740*/  IMAD.U32 R10, RZ, RZ, UR4 ;  /* 0x00000004ff0a7e24 */ /* 0x000fe4000f8e00ff */
[----:B------:R-:W-:Y:S07]  /*6750*/  LEPC R20, `(.L_x_104) ;  /* 0x000000001014794e */ /* 0x000fee0000000000 */
[----:B-1--4-:R-:W-:Y:S05]  /*6760*/  CALL.ABS.NOINC R2 ;  /* 0x0000000002007343 */ /* 0x012fea0003c00000 */
.L_x_104:
[----:B------:R-:W-:Y:S01]  /*6770*/  ISETP.NE.AND P0, PT, R110, RZ, PT ;  /* 0x000000ff6e00720c */ /* 0x000fe20003f05270 */
[----:B------:R-:W-:Y:S05]  /*6780*/  WARPSYNC.ALL ;  /* 0x0000000000007948 */ /* 0x000fea0003800000 */
[----:B------:R-:W-:Y:S01]  /*6790*/  R2UR UR4, R48 ;  /* 0x00000000300472ca */ /* 0x000fe200000e0000 */
[----:B------:R-:W-:Y:S01]  /*67a0*/  BSSY.RECONVERGENT B0, `(.L_x_105) ;  /* 0x000009c000007945 */ /* 0x000fe20003800200 */
[-C--:B------:R-:W-:Y:S02]  /*67b0*/  F2FP.F16.E5M2.UNPACK_B R51, R80.reuse ;  /* 0x00000050ff33723e */ /* 0x080fe400020004ff */
[----:B------:R-:W-:Y:S02]  /*67c0*/  F2FP.F16.E5M2.UNPACK_B R80, R80.H1 ;  /* 0x00000050ff50723e */ /* 0x000fe400030004ff */
[-C--:B------:R-:W-:Y:S01]  /*67d0*/  F2FP.F16.E5M2.UNPACK_B R55, R81.reuse ;  /* 0x00000051ff37723e */ /* 0x080fe200020004ff */
[--C-:B------:R-:W-:Y:S01]  /*67e0*/  HADD2.F32 R50, -RZ, R51.reuse.H0_H0 ;  /* 0x20000033ff327230 */ /* 0x100fe20000004100 */
[----:B------:R-:W-:Y:S01]  /*67f0*/  F2FP.F16.E5M2.UNPACK_B R81, R81.H1 ;  /* 0x00000051ff51723e */ /* 0x000fe200030004ff */
[----:B------:R-:W-:Y:S01]  /*6800*/  HADD2.F32 R52, -RZ, R51.H1_H1 ;  /* 0x30000033ff347230 */ /* 0x000fe20000004100 */
[-C--:B------:R-:W-:Y:S01]  /*6810*/  F2FP.F16.E5M2.UNPACK_B R59, R82.reuse ;  /* 0x00000052ff3b723e */ /* 0x080fe200020004ff */
[--C-:B------:R-:W-:Y:S01]  /*6820*/  HADD2.F32 R51, -RZ, R80.reuse.H0_H0 ;  /* 0x20000050ff337230 */ /* 0x100fe20000004100 */
[----:B------:R-:W-:Y:S01]  /*6830*/  F2FP.F16.E5M2.UNPACK_B R82, R82.H1 ;  /* 0x00000052ff52723e */ /* 0x000fe200030004ff */
[----:B------:R-:W-:Y:S01]  /*6840*/  LDTM.16dp32bit_t0_t15.x32 R4, tmem[UR4+0x40] ;  /* 0x00004004000479ee */ /* 0x000fe20008a80000 */
[----:B------:R-:W2:Y:S01]  /*6850*/  LDTM.16dp32bit_t16_t31.x32 R4, tmem[UR4+0x60] ;  /* 0x00006004000479ee */ /* 0x000ea20008aa0000 */
[----:B------:R-:W-:Y:S01]  /*6860*/  NOP ;  /* 0x0000000000007918 */ /* 0x000fe20000000000 */
[--C-:B------:R-:W-:Y:S01]  /*6870*/  HADD2.F32 R53, -RZ, R55.reuse.H0_H0 ;  /* 0x20000037ff357230 */ /* 0x100fe20000004100 */
[----:B------:R-:W-:Y:S01]  /*6880*/  R2UR UR5, R113 ;  /* 0x00000000710572ca */ /* 0x000fe200000e0000 */
[----:B------:R-:W-:Y:S01]  /*6890*/  HADD2.F32 R56, -RZ, R55.H1_H1 ;  /* 0x30000037ff387230 */ /* 0x000fe20000004100 */
[----:B------:R-:W-:Y:S01]  /*68a0*/  F2FP.F16.E5M2.UNPACK_B R63, R83 ;  /* 0x00000053ff3f723e */ /* 0x000fe200020004ff */
[--C-:B------:R-:W-:Y:S01]  /*68b0*/  HADD2.F32 R57, -RZ, R59.reuse.H0_H0 ;  /* 0x2000003bff397230 */ /* 0x100fe20000004100 */
[----:B----4-:R-:W-:Y:S01]  /*68c0*/  F2FP.F16.E5M2.UNPACK_B R67, R84 ;  /* 0x00000054ff43723e */ /* 0x010fe200020004ff */
[----:B------:R-:W-:Y:S01]  /*68d0*/  HADD2.F32 R60, -RZ, R59.H1_H1 ;  /* 0x3000003bff3c7230 */ /* 0x000fe20000004100 */
[----:B------:R-:W-:Y:S01]  /*68e0*/  F2FP.F16.E5M2.UNPACK_B R71, R85 ;  /* 0x00000055ff47723e */ /* 0x000fe200020004ff */
[--C-:B------:R-:W-:Y:S01]  /*68f0*/  HADD2.F32 R61, -RZ, R63.reuse.H0_H0 ;  /* 0x2000003fff3d7230 */ /* 0x100fe20000004100 */
[----:B------:R-:W-:Y:S01]  /*6900*/  F2FP.F16.E5M2.UNPACK_B R75, R86 ;  /* 0x00000056ff4b723e */ /* 0x000fe200020004ff */
[----:B------:R-:W-:Y:S01]  /*6910*/  HADD2.F32 R64, -RZ, R63.H1_H1 ;  /* 0x3000003fff407230 */ /* 0x000fe20000004100 */
[----:B------:R-:W-:Y:S01]  /*6920*/  F2FP.F16.E5M2.UNPACK_B R77, R87 ;  /* 0x00000057ff4d723e */ /* 0x000fe200020004ff */
[--C-:B------:R-:W-:Y:S01]  /*6930*/  HADD2.F32 R65, -RZ, R67.reuse.H0_H0 ;  /* 0x20000043ff417230 */ /* 0x100fe20000004100 */
[----:B------:R-:W-:Y:S01]  /*6940*/  F2FP.F16.E5M2.UNPACK_B R83, R83.H1 ;  /* 0x00000053ff53723e */ /* 0x000fe200030004ff */
[----:B------:R-:W-:Y:S01]  /*6950*/  UIADD3 UR5, UPT, UPT, UR5, 0xe0, URZ ;  /* 0x000000e005057890 */ /* 0x000fe2000fffe0ff */
[----:B------:R-:W-:Y:S01]  /*6960*/  HADD2.F32 R67, -RZ, R67.H1_H1 ;  /* 0x30000043ff437230 */ /* 0x000fe20000004100 */
[----:B------:R-:W-:Y:S01]  /*6970*/  F2FP.F16.E5M2.UNPACK_B R84, R84.H1 ;  /* 0x00000054ff54723e */ /* 0x000fe200030004ff */
[--C-:B------:R-:W-:Y:S01]  /*6980*/  HADD2.F32 R69, -RZ, R71.reuse.H0_H0 ;  /* 0x20000047ff457230 */ /* 0x100fe20000004100 */
[----:B------:R-:W-:Y:S01]  /*6990*/  UPRMT UR5, UR37, 0x654, UR5 ;  /* 0x0000065425057896 */ /* 0x000fe20008000005 */
[----:B------:R-:W-:Y:S01]  /*69a0*/  HADD2.F32 R72, -RZ, R71.H1_H1 ;  /* 0x30000047ff487230 */ /* 0x000fe20000004100 */
[----:B------:R-:W-:Y:S01]  /*69b0*/  F2FP.F16.E5M2.UNPACK_B R85, R85.H1 ;  /* 0x00000055ff55723e */ /* 0x000fe200030004ff */
[--C-:B------:R-:W-:Y:S02]  /*69c0*/  HADD2.F32 R73, -RZ, R75.reuse.H0_H0 ;  /* 0x2000004bff497230 */ /* 0x100fe40000004100 */
[C---:B--2---:R-:W-:Y:S01]  /*69d0*/  FMUL R4, R47.reuse, R4 ;  /* 0x000000042f047220 */ /* 0x044fe20000400000 */
[C---:B------:R-:W-:Y:S01]  /*69e0*/  FMUL R5, R47.reuse, R5 ;  /* 0x000000052f057220 */ /* 0x040fe20000400000 */
[C---:B------:R-:W-:Y:S01]  /*69f0*/  FMUL R8, R47.reuse, R8 ;  /* 0x000000082f087220 */ /* 0x040fe20000400000 */
[----:B------:R-:W-:Y:S01]  /*6a00*/  FMUL R9, R47, R9 ;  /* 0x000000092f097220 */ /* 0x000fe20000400000 */
[C---:B------:R-:W-:Y:S01]  /*6a10*/  FFMA R4, R49.reuse, R50, R4 ;  /* 0x0000003231047223 */ /* 0x040fe20000000004 */
[----:B------:R-:W-:Y:S01]  /*6a20*/  SYNCS.ARRIVE.TRANS64.RED.A1T0 RZ, [UR5], RZ ;  /* 0x000000ffffff79a7 */ /* 0x000fe20008100405 */
        /* <DEDUP_REMOVED lines=18> */
[--C-:B------:R-:W-:Y:S02]  /*6b50*/  HADD2.F32 R55, -RZ, R81.reuse.H0_H0 ;  /* 0x20000051ff377230 */ /* 0x100fe40000004100 */
[----:B------:R-:W-:Y:S01]  /*6b60*/  FMUL R10, R47, R10 ;  /* 0x0000000a2f0a7220 */ /* 0x000fe20000400000 */
[C---:B------:R-:W-:Y:S01]  /*6b70*/  FFMA R6, R49.reuse, R51, R6 ;  /* 0x0000003331067223 */ /* 0x040fe20000000006 */
[----:B------:R-:W-:Y:S02]  /*6b80*/  HADD2.F32 R58, -RZ, R81.H1_H1 ;  /* 0x30000051ff3a7230 */ /* 0x000fe40000004100 */
[C---:B------:R-:W-:Y:S01]  /*6b90*/  FFMA R7, R49.reuse, R54, R7 ;  /* 0x0000003631077223 */ /* 0x040fe20000000007 */
[C---:B------:R-:W-:Y:S01]  /*6ba0*/  FFMA R8, R49.reuse, R53, R8 ;  /* 0x0000003531087223 */ /* 0x040fe20000000008 */
[C---:B------:R-:W-:Y:S01]  /*6bb0*/  FFMA R9, R49.reuse, R56, R9 ;  /* 0x0000003831097223 */ /* 0x040fe20000000009 */
[----:B------:R-:W-:Y:S01]  /*6bc0*/  FFMA R10, R49, R55, R10 ;  /* 0x00000037310a7223 */ /* 0x000fe2000000000a */
[----:B------:R-:W-:Y:S01]  /*6bd0*/  HADD2.F32 R51, -RZ, R77.H0_H0 ;  /* 0x2000004dff337230 */ /* 0x000fe20000004100 */
[----:B-1----:R-:W-:Y:S01]  /*6be0*/  F2FP.SATFINITE.E5M2.F32.PACK_AB_MERGE_C R116, R7, R6, RZ ;  /* 0x000000060774723e */ /* 0x002fe200048060ff */
[C---:B------:R-:W-:Y:S01]  /*6bf0*/  FMUL R11, R47.reuse, R11 ;  /* 0x0000000b2f0b7220 */ /* 0x040fe20000400000 */
[--C-:B------:R-:W-:Y:S02]  /*6c00*/  HADD2.F32 R59, -RZ, R82.reuse.H0_H0 ;  /* 0x20000052ff3b7230 */ /* 0x100fe40000004100 */
[----:B------:R-:W-:Y:S01]  /*6c10*/  FMUL R14, R47, R14 ;  /* 0x0000000e2f0e7220 */ /* 0x000fe20000400000 */
[----:B------:R-:W-:Y:S01]  /*6c20*/  HADD2.F32 R62, -RZ, R82.H1_H1 ;  /* 0x30000052ff3e7230 */ /* 0x000fe20000004100 */
[----:B------:R-:W-:Y:S01]  /*6c30*/  F2FP.SATFINITE.E5M2.F32.PACK_AB_MERGE_C R116, R5, R4, R116 ;  /* 0x000000040574723e */ /* 0x000fe20004806074 */
[C---:B------:R-:W-:Y:S01]  /*6c40*/  FFMA R11, R49.reuse, R58, R11 ;  /* 0x0000003a310b7223 */ /* 0x040fe2000000000b */
[C---:B------:R-:W-:Y:S01]  /*6c50*/  FFMA R12, R49.reuse, R57, R12 ;  /* 0x00000039310c7223 */ /* 0x040fe2000000000c */
[C---:B------:R-:W-:Y:S01]  /*6c60*/  FFMA R13, R49.reuse, R60, R13 ;  /* 0x0000003c310d7223 */ /* 0x040fe2000000000d */
[----:B------:R-:W-:Y:S01]  /*6c70*/  F2FP.F16.E5M2.UNPACK_B R86, R86.H1 ;  /* 0x00000056ff56723e */ /* 0x000fe200030004ff */
[----:B------:R-:W-:Y:S01]  /*6c80*/  FFMA R14, R49, R59, R14 ;  /* 0x0000003b310e7223 */ /* 0x000fe2000000000e */
[----:B------:R-:W-:Y:S01]  /*6c90*/  F2FP.SATFINITE.E5M2.F32.PACK_AB_MERGE_C R117, R11, R10, RZ ;  /* 0x0000000a0b75723e */ /* 0x000fe200048060ff */
[C---:B------:R-:W-:Y:S01]  /*6ca0*/  FMUL R15, R47.reuse, R15 ;  /* 0x0000000f2f0f7220 */ /* 0x040fe20000400000 */
[--C-:B------:R-:W-:Y:S02]  /*6cb0*/  HADD2.F32 R63, -RZ, R83.reuse.H0_H0 ;  /* 0x20000053ff3f7230 */ /* 0x100fe40000004100 */
[----:B------:R-:W-:Y:S01]  /*6cc0*/  FMUL R18, R47, R18 ;  /* 0x000000122f127220 */ /* 0x000fe20000400000 */
[----:B------:R-:W-:Y:S01]  /*6cd0*/  HADD2.F32 R66, -RZ, R83.H1_H1 ;  /* 0x30000053ff427230 */ /* 0x000fe20000004100 */
[----:B------:R-:W-:Y:S01]  /*6ce0*/  F2FP.SATFINITE.E5M2.F32.PACK_AB_MERGE_C R117, R9, R8, R117 ;  /* 0x000000080975723e */ /* 0x000fe20004806075 */
[C---:B------:R-:W-:Y:S01]  /*6cf0*/  FFMA R15, R49.reuse, R62, R15 ;  /* 0x0000003e310f7223 */ /* 0x040fe2000000000f */
[C---:B------:R-:W-:Y:S01]  /*6d00*/  FFMA R16, R49.reuse, R61, R16 ;  /* 0x0000003d31107223 */ /* 0x040fe20000000010 */
[----:B------:R-:W-:Y:S01]  /*6d10*/  FFMA R17, R49, R64, R17 ;  /* 0x0000004031117223 */ /* 0x000fe20000000011 */
[----:B------:R-:W-:Y:S01]  /*6d20*/  FMUL R19, R47, R19 ;  /* 0x000000132f137220 */ /* 0x000fe20000400000 */
        /* <DEDUP_REMOVED lines=15> */
[----:B------:R-:W-:Y:S01]  /*6e20*/  F2FP.F16.E5M2.UNPACK_B R87, R87.H1 ;  /* 0x00000057ff57723e */ /* 0x000fe200030004ff */
        /* <DEDUP_REMOVED lines=32> */
[----:B------:R-:W-:Y:S03]  /*7030*/  IADD3 R79, PT, PT, R44, 0x1, RZ ;  /* 0x000000012c4f7810 */ /* 0x000fe60007ffe0ff */
        /* <DEDUP_REMOVED lines=9> */
[----:B------:R-:W-:Y:S02]  /*70d0*/  UIADD3 UR8, UP0, UPT, UR52, 0x680, URZ ;  /* 0x0000068034087890 */ /* 0x000fe4000ff1e0ff */
[----:B------:R-:W-:Y:S02]  /*70e0*/  UIADD3 UR5, UPT, UPT, UR41, 0x40, URZ ;  /* 0x0000004029057890 */ /* 0x000fe4000fffe0ff */
[----:B------:R-:W-:Y:S02]  /*70f0*/  UIADD3 UR4, UPT, UPT, UR49, 0x3200, URZ ;  /* 0x0000320031047890 */ /* 0x000fe4000fffe0ff */
[----:B------:R-:W-:Y:S01]  /*7100*/  UIADD3.X UR9, UPT, UPT, URZ, UR53, URZ, UP0, !UPT ;  /* 0x00000035ff097290 */ /* 0x000fe200087fe4ff */
[----:B------:R-:W-:Y:S01]  /*7110*/  UMOV UR6, UR42 ;  /* 0x0000002a00067c82 */ /* 0x000fe20008000000 */
[----:B------:R-:W-:Y:S07]  /*7120*/  UMOV UR7, UR36 ;  /* 0x0000002400077c82 */ /* 0x000fee0008000000 */
[----:B------:R2:W-:Y:S01]  /*7130*/  UTMASTG.3D [UR4], [UR8] ;  /* 0x00000004080073b5 */ /* 0x0005e20008010000 */
[----:B------:R0:W-:Y:S01]  /*7140*/  UTMACMDFLUSH ;  /* 0x00000000000079b7 */ /* 0x0001e20000000000 */
[----:B--2---:R-:W-:Y:S04]  /*7150*/  DEPBAR.LE SB0, 0x1 ;  /* 0x000080400000791a */ /* 0x004fe80000000000 */
.L_x_106:
[----:B------:R-:W-:Y:S05]  /*7160*/  BSYNC.RECONVERGENT B0 ;  /* 0x0000000000007941 */ /* 0x000fea0003800200 */
.L_x_105:
[----:B------:R-:W-:Y:S01]  /*7170*/  BAR.SYNC.DEFER_BLOCKING 0x1, 0x80 ;  /* 0x0042000000007b1d */ /* 0x000fe20000010000 */
[----:B------:R-:W-:Y:S01]  /*7180*/  ISETP.NE.AND P2, PT, R111, RZ, PT ;  /* 0x000000ff6f00720c */ /* 0x000fe20003f45270 */
[----:B------:R-:W-:Y:S01]  /*7190*/  IMAD.IADD R20, R43, 0x1, R94 ;  /* 0x000000012b147824 */ /* 0x000fe200078e025e */
[----:B------:R-:W-:Y:S01]  /*71a0*/  ISETP.NE.AND P0, PT, R112, 0x2, PT ;  /* 0x000000027000780c */ /* 0x000fe20003f05270 */
[----:B------:R-:W-:Y:S01]  /*71b0*/  IMAD.IADD R21, R45, 0x1, R96 ;  /* 0x000000012d157824 */ /* 0x000fe200078e0260 */
[----:B------:R-:W-:Y:S02]  /*71c0*/  ISETP.NE.AND P1, PT, R79, 0x4, PT ;  /* 0x000000044f00780c */ /* 0x000fe40003f25270 */
[----:B------:R-:W-:Y:S02]  /*71d0*/  SEL R3, RZ, 0x1, P0 ;  /* 0x00000001ff037807 */ /* 0x000fe40000000000 */
[----:B------:R-:W-:Y:S02]  /*71e0*/  SEL R0, RZ, 0x1, P1 ;  /* 0x00000001ff007807 */ /* 0x000fe40000800000 */
[----:B------:R-:W-:Y:S02]  /*71f0*/  LOP3.LUT R106, R106, R3, RZ, 0x3c, !PT ;  /* 0x000000036a6a7212 */ /* 0x000fe400078e3cff */
[----:B------:R-:W-:Y:S02]  /*7200*/  LOP3.LUT R107, R107, R0, RZ, 0x3c, !PT ;  /* 0x000000006b6b7212 */ /* 0x000fe400078e3cff */
[----:B------:R-:W-:Y:S02]  /*7210*/  @P2 R2UR UR36, R103 ;  /* 0x00000000672422ca */ /* 0x000fe400000e0000 */
[----:B------:R-:W-:Y:S02]  /*7220*/  SEL R112, R112, RZ, P0 ;  /* 0x000000ff70707207 */ /* 0x000fe40000000000 */
[----:B------:R-:W-:Y:S01]  /*7230*/  SEL R44, R79, RZ, P1 ;  /* 0x000000ff4f2c7207 */ /* 0x000fe20000800000 */
[----:B------:R-:W-:Y:S10]  /*7240*/  @P2 BRA `(.L_x_107) ;  /* 0xffffffd400f82947 */ /* 0x000ff4000383ffff */
[----:B------:R-:W-:Y:S05]  /*7250*/  EXIT ;  /* 0x000000000000794d */ /* 0x000fea0003800000 */
.L_x_19:
[----:B--2---:R2:W1:Y:S02]  /*7260*/  SYNCS.PHASECHK.TRANS64.TRYWAIT P0, [R3+URZ+0x110], R2 ;  /* 0x00011002030075a7 */ /* 0x00446400080011ff */
[----:B-1----:R-:W-:Y:S05]  /*7270*/  @!P0 NANOSLEEP.SYNCS 0x989680 ;  /* 0x009896800000895d */ /* 0x002fea0003900000 */
[----:B------:R-:W1:Y:S02]  /*7280*/  @!P0 SYNCS.PHASECHK.TRANS64 P0, [R3+URZ+0x110], R2 ;  /* 0x00011002030085a7 */ /* 0x000e6400080010ff */
[----:B-1----:R-:W-:Y:S05]  /*7290*/  @!P0 BRA `(.L_x_19) ;  /* 0xfffffffc00f08947 */ /* 0x002fea000383ffff */
[----:B------:R-:W-:Y:S05]  /*72a0*/  BRA `(.L_x_108) ;  /* 0xffffffa000d87947 */ /* 0x000fea000383ffff */
.L_x_22:
[----:B-1----:R-:W-:-:S07]  /*72b0*/  MOV R2, UR33 ;  /* 0x0000002100027c02 */ /* 0x002fce0008000f00 */
.L_x_109:
[----:B-1----:R1:W2:Y:S02]  /*72c0*/  SYNCS.PHASECHK.TRANS64.TRYWAIT P0, [R2+URZ+0x38], R5 ;  /* 0x00003805020075a7 */ /* 0x0022a400080011ff */
[----:B--2---:R-:W-:Y:S05]  /*72d0*/  @!P0 NANOSLEEP.SYNCS 0x989680 ;  /* 0x009896800000895d */ /* 0x004fea0003900000 */
[----:B------:R-:W2:Y:S02]  /*72e0*/  @!P0 SYNCS.PHASECHK.TRANS64 P0, [R2+URZ+0x38], R5 ;  /* 0x00003805020085a7 */ /* 0x000ea400080010ff */
[----:B--2---:R-:W-:Y:S05]  /*72f0*/  @!P0 BRA `(.L_x_109) ;  /* 0xfffffffc00f08947 */ /* 0x004fea000383ffff */
[----:B------:R-:W-:Y:S05]  /*7300*/  BRA `(.L_x_21) ;  /* 0xffffffa400287947 */ /* 0x000fea000383ffff */
.L_x_28:
[----:B-1----:R-:W-:-:S07]  /*7310*/  MOV R2, UR17 ;  /* 0x0000001100027c02 */ /* 0x002fce0008000f00 */
.L_x_110:
[----:B-1----:R1:W2:Y:S02]  /*7320*/  SYNCS.PHASECHK.TRANS64.TRYWAIT P0, [R2+URZ+0x38], R5 ;  /* 0x00003805020075a7 */ /* 0x0022a400080011ff */
[----:B--2---:R-:W-:Y:S05]  /*7330*/  @!P0 NANOSLEEP.SYNCS 0x989680 ;  /* 0x009896800000895d */ /* 0x004fea0003900000 */
[----:B------:R-:W2:Y:S02]  /*7340*/  @!P0 SYNCS.PHASECHK.TRANS64 P0, [R2+URZ+0x38], R5 ;  /* 0x00003805020085a7 */ /* 0x000ea400080010ff */
[----:B--2---:R-:W-:Y:S05]  /*7350*/  @!P0 BRA `(.L_x_110) ;  /* 0xfffffffc00f08947 */ /* 0x004fea000383ffff */
[----:B------:R-:W-:Y:S05]  /*7360*/  BRA `(.L_x_27) ;  /* 0xffffffa400d07947 */ /* 0x000fea000383ffff */
.L_x_32:
[----:B-1----:R1:W2:Y:S02]  /*7370*/  SYNCS.PHASECHK.TRANS64.TRYWAIT P0, [R2+URZ+0xa0], R3 ;  /* 0x0000a003020075a7 */ /* 0x0022a400080011ff */
[----:B--2---:R-:W-:Y:S05]  /*7380*/  @!P0 NANOSLEEP.SYNCS 0x989680 ;  /* 0x009896800000895d */ /* 0x004fea0003900000 */
[----:B------:R-:W2:Y:S02]  /*7390*/  @!P0 SYNCS.PHASECHK.TRANS64 P0, [R2+URZ+0xa0], R3 ;  /* 0x0000a003020085a7 */ /* 0x000ea400080010ff */
[----:B--2---:R-:W-:Y:S05]  /*73a0*/  @!P0 BRA `(.L_x_32) ;  /* 0xfffffffc00f08947 */ /* 0x004fea000383ffff */
[----:B------:R-:W-:Y:S05]  /*73b0*/  BRA `(.L_x_111) ;  /* 0xffffffa800607947 */ /* 0x000fea000383ffff */
.L_x_36:
[----:B----4-:R-:W-:-:S07]  /*73c0*/  MOV R0, UR5 ;  /* 0x0000000500007c02 */ /* 0x010fce0008000f00 */
.L_x_112:
[----:B-1----:R1:W2:Y:S02]  /*73d0*/  SYNCS.PHASECHK.TRANS64.TRYWAIT P0, [R0+URZ], R3 ;  /* 0x00000003000075a7 */ /* 0x0022a400080011ff */
[----:B--2---:R-:W-:Y:S05]  /*73e0*/  @!P0 NANOSLEEP.SYNCS 0x989680 ;  /* 0x009896800000895d */ /* 0x004fea0003900000 */
[----:B------:R-:W2:Y:S02]  /*73f0*/  @!P0 SYNCS.PHASECHK.TRANS64 P0, [R0+URZ], R3 ;  /* 0x00000003000085a7 */ /* 0x000ea400080010ff */
[----:B--2---:R-:W-:Y:S05]  /*7400*/  @!P0 BRA `(.L_x_112) ;  /* 0xfffffffc00f08947 */ /* 0x004fea000383ffff */
[----:B------:R-:W-:Y:S05]  /*7410*/  BRA `(.L_x_113) ;  /* 0xffffffac00d07947 */ /* 0x000fea000383ffff */
.L_x_37:
[----:B----4-:R-:W-:-:S07]  /*7420*/  MOV R0, UR5 ;  /* 0x0000000500007c02 */ /* 0x010fce0008000f00 */
.L_x_114:
[----:B-1----:R1:W2:Y:S02]  /*7430*/  SYNCS.PHASECHK.TRANS64.TRYWAIT P0, [R0+URZ], R3 ;  /* 0x00000003000075a7 */ /* 0x0022a400080011ff */
[----:B--2---:R-:W-:Y:S05]  /*7440*/  @!P0 NANOSLEEP.SYNCS 0x989680 ;  /* 0x009896800000895d */ /* 0x004fea0003900000 */
[----:B------:R-:W2:Y:S02]  /*7450*/  @!P0 SYNCS.PHASECHK.TRANS64 P0, [R0+URZ], R3 ;  /* 0x00000003000085a7 */ /* 0x000ea400080010ff */
[----:B--2---:R-:W-:Y:S05]  /*7460*/  @!P0 BRA `(.L_x_114) ;  /* 0xfffffffc00f08947 */ /* 0x004fea000383ffff */
[----:B------:R-:W-:Y:S05]  /*7470*/  BRA `(.L_x_115) ;  /* 0xffffffac00dc7947 */ /* 0x000fea000383ffff */
.L_x_38:
[----:B----4-:R-:W-:-:S07]  /*7480*/  MOV R0, UR5 ;  /* 0x0000000500007c02 */ /* 0x010fce0008000f00 */
.L_x_116:
[----:B-1----:R1:W2:Y:S02]  /*7490*/  SYNCS.PHASECHK.TRANS64.TRYWAIT P0, [R0+URZ], R3 ;  /* 0x00000003000075a7 */ /* 0x0022a400080011ff */
[----:B--2---:R-:W-:Y:S05]  /*74a0*/  @!P0 NANOSLEEP.SYNCS 0x989680 ;  /* 0x009896800000895d */ /* 0x004fea0003900000 */
[----:B------:R-:W2:Y:S02]  /*74b0*/  @!P0 SYNCS.PHASECHK.TRANS64 P0, [R0+URZ], R3 ;  /* 0x00000003000085a7 */ /* 0x000ea400080010ff */
[----:B--2---:R-:W-:Y:S05]  /*74c0*/  @!P0 BRA `(.L_x_116) ;  /* 0xfffffffc00f08947 */ /* 0x004fea000383ffff */
[----:B------:R-:W-:Y:S05]  /*74d0*/  BRA `(.L_x_117) ;  /* 0xffffffac00e87947 */ /* 0x000fea000383ffff */
.L_x_39:
[----:B----4-:R-:W-:-:S07]  /*74e0*/  MOV R0, UR5 ;  /* 0x0000000500007c02 */ /* 0x010fce0008000f00 */
.L_x_118:
[----:B-1----:R1:W2:Y:S02]  /*74f0*/  SYNCS.PHASECHK.TRANS64.TRYWAIT P0, [R0+URZ], R3 ;  /* 0x00000003000075a7 */ /* 0x0022a400080011ff */
[----:B--2---:R-:W-:Y:S05]  /*7500*/  @!P0 NANOSLEEP.SYNCS 0x989680 ;  /* 0x009896800000895d */ /* 0x004fea0003900000 */
[----:B------:R-:W2:Y:S02]  /*7510*/  @!P0 SYNCS.PHASECHK.TRANS64 P0, [R0+URZ], R3 ;  /* 0x00000003000085a7 */ /* 0x000ea400080010ff */
[----:B--2---:R-:W-:Y:S05]  /*7520*/  @!P0 BRA `(.L_x_118) ;  /* 0xfffffffc00f08947 */ /* 0x004fea000383ffff */
[----:B------:R-:W-:Y:S05]  /*7530*/  BRA `(.L_x_119) ;  /* 0xffffffac00f47947 */ /* 0x000fea000383ffff */
.L_x_40:
[----:B----4-:R-:W-:-:S07]  /*7540*/  MOV R0, UR5 ;  /* 0x0000000500007c02 */ /* 0x010fce0008000f00 */
.L_x_120:
[----:B-1----:R1:W2:Y:S02]  /*7550*/  SYNCS.PHASECHK.TRANS64.TRYWAIT P0, [R0+URZ], R3 ;  /* 0x00000003000075a7 */ /* 0x0022a400080011ff */
[----:B--2---:R-:W-:Y:S05]  /*7560*/  @!P0 NANOSLEEP.SYNCS 0x989680 ;  /* 0x009896800000895d */ /* 0x004fea0003900000 */
[----:B------:R-:W2:Y:S02]  /*7570*/  @!P0 SYNCS.PHASECHK.TRANS64 P0, [R0+URZ], R3 ;  /* 0x00000003000085a7 */ /* 0x000ea400080010ff */
[----:B--2---:R-:W-:Y:S05]  /*7580*/  @!P0 BRA `(.L_x_120) ;  /* 0xfffffffc00f08947 */ /* 0x004fea000383ffff */
[----:B------:R-:W-:Y:S05]  /*7590*/  BRA `(.L_x_121) ;  /* 0xffffffb000007947 */ /* 0x000fea000383ffff */
.L_x_41:
[----:B----4-:R-:W-:-:S07]  /*75a0*/  MOV R0, UR5 ;  /* 0x0000000500007c02 */ /* 0x010fce0008000f00 */
.L_x_122:
[----:B-1----:R1:W2:Y:S02]  /*75b0*/  SYNCS.PHASECHK.TRANS64.TRYWAIT P0, [R0+URZ], R3 ;  /* 0x00000003000075a7 */ /* 0x0022a400080011ff */
[----:B--2---:R-:W-:Y:S05]  /*75c0*/  @!P0 NANOSLEEP.SYNCS 0x989680 ;  /* 0x009896800000895d */ /* 0x004fea0003900000 */
[----:B------:R-:W2:Y:S02]  /*75d0*/  @!P0 SYNCS.PHASECHK.TRANS64 P0, [R0+URZ], R3 ;  /* 0x00000003000085a7 */ /* 0x000ea400080010ff */
[----:B--2---:R-:W-:Y:S05]  /*75e0*/  @!P0 BRA `(.L_x_122) ;  /* 0xfffffffc00f08947 */ /* 0x004fea000383ffff */
[----:B------:R-:W-:Y:S05]  /*75f0*/  BRA `(.L_x_123) ;  /* 0xffffffb0000c7947 */ /* 0x000fea000383ffff */
.L_x_44:
[----:B-1----:R1:W2:Y:S02]  /*7600*/  SYNCS.PHASECHK.TRANS64.TRYWAIT P0, [R0+URZ+0x100], R5 ;  /* 0x00010005000075a7 */ /* 0x0022a400080011ff */
[----:B--2---:R-:W-:Y:S05]  /*7610*/  @!P0 NANOSLEEP.SYNCS 0x989680 ;  /* 0x009896800000895d */ /* 0x004fea0003900000 */
[----:B------:R-:W2:Y:S02]  /*7620*/  @!P0 SYNCS.PHASECHK.TRANS64 P0, [R0+URZ+0x100], R5 ;  /* 0x00010005000085a7 */ /* 0x000ea400080010ff */
[----:B--2---:R-:W-:Y:S05]  /*7630*/  @!P0 BRA `(.L_x_44) ;  /* 0xfffffffc00f08947 */ /* 0x004fea000383ffff */
[----:B------:R-:W-:Y:S05]  /*7640*/  BRA `(.L_x_124) ;  /* 0xffffffb000687947 */ /* 0x000fea000383ffff */
.L_x_45:
[----:B------:R-:W-:-:S07]  /*7650*/  MOV R0, UR5 ;  /* 0x0000000500007c02 */ /* 0x000fce0008000f00 */
.L_x_125:
[----:B-1----:R1:W2:Y:S02]  /*7660*/  SYNCS.PHASECHK.TRANS64.TRYWAIT P0, [R0+URZ+0xb0], R5 ;  /* 0x0000b005000075a7 */ /* 0x0022a400080011ff */
[----:B--2---:R-:W-:Y:S05]  /*7670*/  @!P0 NANOSLEEP.SYNCS 0x989680 ;  /* 0x009896800000895d */ /* 0x004fea0003900000 */
[----:B------:R-:W2:Y:S02]  /*7680*/  @!P0 SYNCS.PHASECHK.TRANS64 P0, [R0+URZ+0xb0], R5 ;  /* 0x0000b005000085a7 */ /* 0x000ea400080010ff */
[----:B--2---:R-:W-:Y:S05]  /*7690*/  @!P0 BRA `(.L_x_125) ;  /* 0xfffffffc00f08947 */ /* 0x004fea000383ffff */
[----:B------:R-:W-:Y:S05]  /*76a0*/  BRA `(.L_x_126) ;  /* 0xffffffb000787947 */ /* 0x000fea000383ffff */
.L_x_46:
[----:B-1----:R1:W2:Y:S02]  /*76b0*/  SYNCS.PHASECHK.TRANS64.TRYWAIT P1, [R0+URZ+0xa0], R5 ;  /* 0x0000a005000075a7 */ /* 0x0022a400080211ff */
[----:B--2---:R-:W-:Y:S05]  /*76c0*/  @!P1 NANOSLEEP.SYNCS 0x989680 ;  /* 0x009896800000995d */ /* 0x004fea0003900000 */
[----:B------:R-:W2:Y:S02]  /*76d0*/  @!P1 SYNCS.PHASECHK.TRANS64 P1, [R0+URZ+0xa0], R5 ;  /* 0x0000a005000095a7 */ /* 0x000ea400080210ff */
[----:B--2---:R-:W-:Y:S05]  /*76e0*/  @!P1 BRA `(.L_x_46) ;  /* 0xfffffffc00f09947 */ /* 0x004fea000383ffff */
[----:B------:R-:W-:Y:S05]  /*76f0*/  BRA `(.L_x_127) ;  /* 0xffffffb000a87947 */ /* 0x000fea000383ffff */
.L_x_49:
[----:B------:R-:W-:-:S07]  /*7700*/  MOV R0, UR5 ;  /* 0x0000000500007c02 */ /* 0x000fce0008000f00 */
.L_x_128:
[----:B-1----:R1:W2:Y:S02]  /*7710*/  SYNCS.PHASECHK.TRANS64.TRYWAIT P0, [R0+URZ+0xb0], R3 ;  /* 0x0000b003000075a7 */ /* 0x0022a400080011ff */
[----:B--2---:R-:W-:Y:S05]  /*7720*/  @!P0 NANOSLEEP.SYNCS 0x989680 ;  /* 0x009896800000895d */ /* 0x004fea0003900000 */
[----:B------:R-:W2:Y:S02]  /*7730*/  @!P0 SYNCS.PHASECHK.TRANS64 P0, [R0+URZ+0xb0], R3 ;  /* 0x0000b003000085a7 */ /* 0x000ea400080010ff */
[----:B--2---:R-:W-:Y:S05]  /*7740*/  @!P0 BRA `(.L_x_128) ;  /* 0xfffffffc00f08947 */ /* 0x004fea000383ffff */
[----:B------:R-:W-:Y:S05]  /*7750*/  BRA `(.L_x_48) ;  /* 0xffffffb000fc7947 */ /* 0x000fea000383ffff */
.L_x_56:
[----:B-1----:R1:W2:Y:S02]  /*7760*/  SYNCS.PHASECHK.TRANS64.TRYWAIT P1, [R0+URZ+0xa0], R5 ;  /* 0x0000a005000075a7 */ /* 0x0022a400080211ff */
[----:B--2---:R-:W-:Y:S05]  /*7770*/  @!P1 NANOSLEEP.SYNCS 0x989680 ;  /* 0x009896800000995d */ /* 0x004fea0003900000 */
[----:B------:R-:W2:Y:S02]  /*7780*/  @!P1 SYNCS.PHASECHK.TRANS64 P1, [R0+URZ+0xa0], R5 ;  /* 0x0000a005000095a7 */ /* 0x000ea400080210ff */
[----:B--2---:R-:W-:Y:S05]  /*7790*/  @!P1 BRA `(.L_x_56) ;  /* 0xfffffffc00f09947 */ /* 0x004fea000383ffff */
[----:B------:R-:W-:Y:S05]  /*77a0*/  BRA `(.L_x_129) ;  /* 0xffffffb800547947 */ /* 0x000fea000383ffff */
.L_x_57:
[----:B------:R-:W-:-:S07]  /*77b0*/  MOV R3, UR9 ;  /* 0x0000000900037c02 */ /* 0x000fce0008000f00 */
.L_x_130:
[----:B-1----:R1:W2:Y:S02]  /*77c0*/  SYNCS.PHASECHK.TRANS64.TRYWAIT P0, [R3+URZ+0xe0], R0 ;  /* 0x0000e000030075a7 */ /* 0x0022a400080011ff */
[----:B--2---:R-:W-:Y:S05]  /*77d0*/  @!P0 NANOSLEEP.SYNCS 0x989680 ;  /* 0x009896800000895d */ /* 0x004fea0003900000 */
[----:B------:R-:W2:Y:S02]  /*77e0*/  @!P0 SYNCS.PHASECHK.TRANS64 P0, [R3+URZ+0xe0], R0 ;  /* 0x0000e000030085a7 */ /* 0x000ea400080010ff */
[----:B--2---:R-:W-:Y:S05]  /*77f0*/  @!P0 BRA `(.L_x_130) ;  /* 0xfffffffc00f08947 */ /* 0x004fea000383ffff */
[----:B------:R-:W-:Y:S05]  /*7800*/  BRA `(.L_x_131) ;  /* 0xffffffb800887947 */ /* 0x000fea000383ffff */
.L_x_60:
[----:B------:R-:W-:Y:S07]  /*7810*/  MOV R0, UR7 ;  /* 0x0000000700007c02 */ /* 0x000fee0008000f00 */
.L_x_132:
[----:B-1----:R1:W2:Y:S02]  /*7820*/  SYNCS.PHASECHK.TRANS64.TRYWAIT P0, [R0+URZ], R3 ;  /* 0x00000003000075a7 */ /* 0x0022a400080011ff */
[----:B--2---:R-:W-:Y:S05]  /*7830*/  @!P0 NANOSLEEP.SYNCS 0x989680 ;  /* 0x009896800000895d */ /* 0x004fea0003900000 */
[----:B------:R-:W2:Y:S02]  /*7840*/  @!P0 SYNCS.PHASECHK.TRANS64 P0, [R0+URZ], R3 ;  /* 0x00000003000085a7 */ /* 0x000ea400080010ff */
[----:B--2---:R-:W-:Y:S05]  /*7850*/  @!P0 BRA `(.L_x_132) ;  /* 0xfffffffc00f08947 */ /* 0x004fea000383ffff */
[----:B------:R-:W-:Y:S05]  /*7860*/  BRA `(.L_x_59) ;  /* 0xffffffb800c07947 */ /* 0x000fea000383ffff */
.L_x_63:
[----:B------:R-:W-:-:S07]  /*7870*/  MOV R0, UR5 ;  /* 0x0000000500007c02 */ /* 0x000fce0008000f00 */
.L_x_133:
[----:B--2---:R2:W3:Y:S02]  /*7880*/  SYNCS.PHASECHK.TRANS64.TRYWAIT P0, [R0+URZ], R3 ;  /* 0x00000003000075a7 */ /* 0x0044e400080011ff */
[----:B---3--:R-:W-:Y:S05]  /*7890*/  @!P0 NANOSLEEP.SYNCS 0x989680 ;  /* 0x009896800000895d */ /* 0x008fea0003900000 */
[----:B------:R-:W3:Y:S02]  /*78a0*/  @!P0 SYNCS.PHASECHK.TRANS64 P0, [R0+URZ], R3 ;  /* 0x00000003000085a7 */ /* 0x000ee400080010ff */
[----:B---3--:R-:W-:Y:S05]  /*78b0*/  @!P0 BRA `(.L_x_133) ;  /* 0xfffffffc00f08947 */ /* 0x008fea000383ffff */
[----:B------:R-:W-:Y:S05]  /*78c0*/  BRA `(.L_x_134) ;  /* 0xffffffbc00607947 */ /* 0x000fea000383ffff */
.L_x_64:
[----:B------:R-:W-:-:S07]  /*78d0*/  MOV R0, UR5 ;  /* 0x0000000500007c02 */ /* 0x000fce0008000f00 */
.L_x_135:
[----:B--2---:R2:W3:Y:S02]  /*78e0*/  SYNCS.PHASECHK.TRANS64.TRYWAIT P0, [R0+URZ], R3 ;  /* 0x00000003000075a7 */ /* 0x0044e400080011ff */
[----:B---3--:R-:W-:Y:S05]  /*78f0*/  @!P0 NANOSLEEP.SYNCS 0x989680 ;  /* 0x009896800000895d */ /* 0x008fea0003900000 */
[----:B------:R-:W3:Y:S02]  /*7900*/  @!P0 SYNCS.PHASECHK.TRANS64 P0, [R0+URZ], R3 ;  /* 0x00000003000085a7 */ /* 0x000ee400080010ff */
[----:B---3--:R-:W-:Y:S05]  /*7910*/  @!P0 BRA `(.L_x_135) ;  /* 0xfffffffc00f08947 */ /* 0x008fea000383ffff */
[----:B------:R-:W-:Y:S05]  /*7920*/  BRA `(.L_x_136) ;  /* 0xffffffbc006c7947 */ /* 0x000fea000383ffff */
.L_x_65:
[----:B------:R-:W-:-:S07]  /*7930*/  MOV R0, UR5 ;  /* 0x0000000500007c02 */ /* 0x000fce0008000f00 */
.L_x_137:
[----:B--2---:R2:W3:Y:S02]  /*7940*/  SYNCS.PHASECHK.TRANS64.TRYWAIT P0, [R0+URZ], R3 ;  /* 0x00000003000075a7 */ /* 0x0044e400080011ff */
[----:B---3--:R-:W-:Y:S05]  /*7950*/  @!P0 NANOSLEEP.SYNCS 0x989680 ;  /* 0x009896800000895d */ /* 0x008fea0003900000 */
[----:B------:R-:W3:Y:S02]  /*7960*/  @!P0 SYNCS.PHASECHK.TRANS64 P0, [R0+URZ], R3 ;  /* 0x00000003000085a7 */ /* 0x000ee400080010ff */
[----:B---3--:R-:W-:Y:S05]  /*7970*/  @!P0 BRA `(.L_x_137) ;  /* 0xfffffffc00f08947 */ /* 0x008fea000383ffff */
[----:B------:R-:W-:Y:S05]  /*7980*/  BRA `(.L_x_138) ;  /* 0xffffffbc00787947 */ /* 0x000fea000383ffff */
.L_x_66:
[----:B------:R-:W-:-:S07]  /*7990*/  MOV R0, UR7 ;  /* 0x0000000700007c02 */ /* 0x000fce0008000f00 */
.L_x_139:
[----:B--2---:R2:W3:Y:S02]  /*79a0*/  SYNCS.PHASECHK.TRANS64.TRYWAIT P0, [R0+URZ], R3 ;  /* 0x00000003000075a7 */ /* 0x0044e400080011ff */
[----:B---3--:R-:W-:Y:S05]  /*79b0*/  @!P0 NANOSLEEP.SYNCS 0x989680 ;  /* 0x009896800000895d */ /* 0x008fea0003900000 */
[----:B------:R-:W3:Y:S02]  /*79c0*/  @!P0 SYNCS.PHASECHK.TRANS64 P0, [R0+URZ], R3 ;  /* 0x00000003000085a7 */ /* 0x000ee400080010ff */
[----:B---3--:R-:W-:Y:S05]  /*79d0*/  @!P0 BRA `(.L_x_139) ;  /* 0xfffffffc00f08947 */ /* 0x008fea000383ffff */
[----:B------:R-:W-:Y:S05]  /*79e0*/  BRA `(.L_x_140) ;  /* 0xffffffbc00847947 */ /* 0x000fea000383ffff */
.L_x_71:
[----:B--2---:R2:W3:Y:S02]  /*79f0*/  SYNCS.PHASECHK.TRANS64.TRYWAIT P0, [R0+URZ+0xa0], R3 ;  /* 0x0000a003000075a7 */ /* 0x0044e400080011ff */
[----:B---3--:R-:W-:Y:S05]  /*7a00*/  @!P0 NANOSLEEP.SYNCS 0x989680 ;  /* 0x009896800000895d */ /* 0x008fea0003900000 */
[----:B------:R-:W3:Y:S02]  /*7a10*/  @!P0 SYNCS.PHASECHK.TRANS64 P0, [R0+URZ+0xa0], R3 ;  /* 0x0000a003000085a7 */ /* 0x000ee400080010ff */
[----:B---3--:R-:W-:Y:S05]  /*7a20*/  @!P0 BRA `(.L_x_71) ;  /* 0xfffffffc00f08947 */ /* 0x008fea000383ffff */
[----:B------:R-:W-:Y:S05]  /*7a30*/  BRA `(.L_x_141) ;  /* 0xffffffc000887947 */ /* 0x000fea000383ffff */
.L_x_74:
[----:B------:R-:W-:Y:S07]  /*7a40*/  MOV R0, UR7 ;  /* 0x0000000700007c02 */ /* 0x000fee0008000f00 */
.L_x_142:
[----:B--2---:R2:W3:Y:S02]  /*7a50*/  SYNCS.PHASECHK.TRANS64.TRYWAIT P0, [R0+URZ+0x98], R3 ;  /* 0x00009803000075a7 */ /* 0x0044e400080011ff */
[----:B---3--:R-:W-:Y:S05]  /*7a60*/  @!P0 NANOSLEEP.SYNCS 0x989680 ;  /* 0x009896800000895d */ /* 0x008fea0003900000 */
[----:B------:R-:W3:Y:S02]  /*7a70*/  @!P0 SYNCS.PHASECHK.TRANS64 P0, [R0+URZ+0x98], R3 ;  /* 0x00009803000085a7 */ /* 0x000ee400080010ff */
[----:B---3--:R-:W-:Y:S05]  /*7a80*/  @!P0 BRA `(.L_x_142) ;  /* 0xfffffffc00f08947 */ /* 0x008fea000383ffff */
[----:B------:R-:W-:Y:S05]  /*7a90*/  BRA `(.L_x_73) ;  /* 0xffffffc400687947 */ /* 0x000fea000383ffff */
.L_x_77:
[----:B--2---:R-:W-:Y:S07]  /*7aa0*/  MOV R3, UR7 ;  /* 0x0000000700037c02 */ /* 0x004fee0008000f00 */
.L_x_143:
[----:B-1----:R1:W2:Y:S02]  /*7ab0*/  SYNCS.PHASECHK.TRANS64.TRYWAIT P0, [R3+URZ+0x80], R12 ;  /* 0x0000800c030075a7 */ /* 0x0022a400080011ff */
[----:B--2---:R-:W-:Y:S05]  /*7ac0*/  @!P0 NANOSLEEP.SYNCS 0x989680 ;  /* 0x009896800000895d */ /* 0x004fea0003900000 */
[----:B------:R-:W2:Y:S02]  /*7ad0*/  @!P0 SYNCS.PHASECHK.TRANS64 P0, [R3+URZ+0x80], R12 ;  /* 0x0000800c030085a7 */ /* 0x000ea400080010ff */
[----:B--2---:R-:W-:Y:S05]  /*7ae0*/  @!P0 BRA `(.L_x_143) ;  /* 0xfffffffc00f08947 */ /* 0x004fea000383ffff */
[----:B------:R-:W-:Y:S05]  /*7af0*/  BRA `(.L_x_144) ;  /* 0xffffffc400e07947 */ /* 0x000fea000383ffff */
.L_x_78:
[----:B------:R-:W-:Y:S07]  /*7b00*/  MOV R3, UR7 ;  /* 0x0000000700037c02 */ /* 0x000fee0008000f00 */
.L_x_145:
[----:B-1----:R1:W2:Y:S02]  /*7b10*/  SYNCS.PHASECHK.TRANS64.TRYWAIT P0, [R3+URZ+0x88], R12 ;  /* 0x0000880c030075a7 */ /* 0x0022a400080011ff */
[----:B--2---:R-:W-:Y:S05]  /*7b20*/  @!P0 NANOSLEEP.SYNCS 0x989680 ;  /* 0x009896800000895d */ /* 0x004fea0003900000 */
[----:B------:R-:W2:Y:S02]  /*7b30*/  @!P0 SYNCS.PHASECHK.TRANS64 P0, [R3+URZ+0x88], R12 ;  /* 0x0000880c030085a7 */ /* 0x000ea400080010ff */
[----:B--2---:R-:W-:Y:S05]  /*7b40*/  @!P0 BRA `(.L_x_145) ;  /* 0xfffffffc00f08947 */ /* 0x004fea000383ffff */
[----:B------:R-:W-:Y:S05]  /*7b50*/  BRA `(.L_x_146) ;  /* 0xffffffc800607947 */ /* 0x000fea000383ffff */
.L_x_80:
[----:B------:R-:W-:-:S07]  /*7b60*/  MOV R0, UR7 ;  /* 0x0000000700007c02 */ /* 0x000fce0008000f00 */
.L_x_147:
[----:B-1----:R1:W3:Y:S02]  /*7b70*/  SYNCS.PHASECHK.TRANS64.TRYWAIT P0, [R0+URZ+0x80], R3 ;  /* 0x00008003000075a7 */ /* 0x0022e400080011ff */
[----:B---3--:R-:W-:Y:S05]  /*7b80*/  @!P0 NANOSLEEP.SYNCS 0x989680 ;  /* 0x009896800000895d */ /* 0x008fea0003900000 */
[----:B------:R-:W3:Y:S02]  /*7b90*/  @!P0 SYNCS.PHASECHK.TRANS64 P0, [R0+URZ+0x80], R3 ;  /* 0x00008003000085a7 */ /* 0x000ee400080010ff */
[----:B---3--:R-:W-:Y:S05]  /*7ba0*/  @!P0 BRA `(.L_x_147) ;  /* 0xfffffffc00f08947 */ /* 0x008fea000383ffff */
[----:B------:R-:W-:Y:S05]  /*7bb0*/  BRA `(.L_x_148) ;  /* 0xffffffc800d07947 */ /* 0x000fea000383ffff */
.L_x_82:
[----:B--2---:R2:W4:Y:S02]  /*7bc0*/  SYNCS.PHASECHK.TRANS64.TRYWAIT P0, [R0+URZ+0xa0], R3 ;  /* 0x0000a003000075a7 */ /* 0x00452400080011ff */
[----:B----4-:R-:W-:Y:S05]  /*7bd0*/  @!P0 NANOSLEEP.SYNCS 0x989680 ;  /* 0x009896800000895d */ /* 0x010fea0003900000 */
[----:B------:R-:W4:Y:S02]  /*7be0*/  @!P0 SYNCS.PHASECHK.TRANS64 P0, [R0+URZ+0xa0], R3 ;  /* 0x0000a003000085a7 */ /* 0x000f2400080010ff */
[----:B----4-:R-:W-:Y:S05]  /*7bf0*/  @!P0 BRA `(.L_x_82) ;  /* 0xfffffffc00f08947 */ /* 0x010fea000383ffff */
[----:B------:R-:W-:Y:S05]  /*7c00*/  BRA `(.L_x_149) ;  /* 0xffffffcc009c7947 */ /* 0x000fea000383ffff */
.L_x_93:
[----:B-1----:R1:W3:Y:S02]  /*7c10*/  SYNCS.PHASECHK.TRANS64.TRYWAIT P1, [R0+URZ+0x70], R3 ;  /* 0x00007003000075a7 */ /* 0x0022e400080211ff */
[----:B---3--:R-:W-:Y:S05]  /*7c20*/  @!P1 NANOSLEEP.SYNCS 0x989680 ;  /* 0x009896800000995d */ /* 0x008fea0003900000 */
[----:B------:R-:W3:Y:S02]  /*7c30*/  @!P1 SYNCS.PHASECHK.TRANS64 P1, [R0+URZ+0x70], R3 ;  /* 0x00007003000095a7 */ /* 0x000ee400080210ff */
[----:B---3--:R-:W-:Y:S05]  /*7c40*/  @!P1 BRA `(.L_x_93) ;  /* 0xfffffffc00f09947 */ /* 0x008fea000383ffff */
[----:B------:R-:W-:Y:S05]  /*7c50*/  BRA `(.L_x_92) ;  /* 0xffffffd800b47947 */ /* 0x000fea000383ffff */
.L_x_95:
[----:B-1----:R1:W4:Y:S02]  /*7c60*/  SYNCS.PHASECHK.TRANS64.TRYWAIT P0, [R113+URZ+0xc0], R2 ;  /* 0x0000c002710075a7 */ /* 0x00232400080011ff */
[----:B----4-:R-:W-:Y:S05]  /*7c70*/  @!P0 NANOSLEEP.SYNCS 0x989680 ;  /* 0x009896800000895d */ /* 0x010fea0003900000 */
[----:B------:R-:W4:Y:S02]  /*7c80*/  @!P0 SYNCS.PHASECHK.TRANS64 P0, [R113+URZ+0xc0], R2 ;  /* 0x0000c002710085a7 */ /* 0x000f2400080010ff */
[----:B----4-:R-:W-:Y:S05]  /*7c90*/  @!P0 BRA `(.L_x_95) ;  /* 0xfffffffc00f08947 */ /* 0x010fea000383ffff */
[----:B------:R-:W-:Y:S05]  /*7ca0*/  BRA `(.L_x_94) ;  /* 0xffffffdc00087947 */ /* 0x000fea000383ffff */
.L_x_103:
[----:B--2---:R2:W3:Y:S02]  /*7cb0*/  SYNCS.PHASECHK.TRANS64.TRYWAIT P0, [R32+URZ+0x70], R3 ;  /* 0x00007003200075a7 */ /* 0x0044e400080011ff */
[----:B---3--:R-:W-:Y:S05]  /*7cc0*/  @!P0 NANOSLEEP.SYNCS 0x989680 ;  /* 0x009896800000895d */ /* 0x008fea0003900000 */
[----:B------:R-:W3:Y:S02]  /*7cd0*/  @!P0 SYNCS.PHASECHK.TRANS64 P0, [R32+URZ+0x70], R3 ;  /* 0x00007003200085a7 */ /* 0x000ee400080010ff */
[----:B---3--:R-:W-:Y:S05]  /*7ce0*/  @!P0 BRA `(.L_x_103) ;  /* 0xfffffffc00f08947 */ /* 0x008fea000383ffff */
[----:B------:R-:W-:Y:S05]  /*7cf0*/  BRA `(.L_x_102) ;  /* 0xffffffe400f87947 */ /* 0x000fea000383ffff */
        .weak           $__internal_0_$__cuda_sm10x_tcgen05_guardrail_trap_col_being_dealloced_not_returned_by_alloc
        .type           $__internal_0_$__cuda_sm10x_tcgen05_guardrail_trap_col_being_dealloced_not_returned_by_alloc,@function
        .size           $__internal_0_$__cuda_sm10x_tcgen05_guardrail_trap_col_being_dealloced_not_returned_by_alloc,($__internal_1_$__cuda_sm10x_tcgen05_guardrail_trap_phase_invalid_during_alloc - $__internal_0_$__cuda_sm10x_tcgen05_guardrail_trap_col_being_dealloced_not_returned_by_alloc)
$__internal_0_$__cuda_sm10x_tcgen05_guardrail_trap_col_being_dealloced_not_returned_by_alloc:
[----:B------:R-:W-:Y:S05]  /*7d00*/  BPT.TRAP 0x1 ;  /* 0x000000040000795c */ /* 0x000fea0000300000 */
[----:B------:R-:W-:-:S04]  /*7d10*/  HFMA2 R3, -RZ, RZ, 0, 0 ;  /* 0x00000000ff037431 */ /* 0x000fc800000001ff */
[----:B------:R-:W-:Y:S05]  /*7d20*/  RET.REL.NODEC R2 `(_ZN7cutlass13device_kernelINS_4gemm6kernel13GemmUniversalIN4cute5tupleIJiiiiEEENS1_10collective13CollectiveMmaINS1_35MainloopSm100TmaUmmaWarpSpecializedILi7ELi2ELi4ENS5_IJNS4_1CILi1EEESB_SB_EEEEENS5_IJNSA_ILi64EEENSA_ILi128EEENSA_ILi32EEEEEENS_12float_e5m2_tENS5_IJlSB_lEEESI_SJ_NS4_8TiledMMAINS4_8MMA_AtomIJNS4_10MMA_TraitsINS4_19SM100_MMA_F8F6F4_SSEJSI_SI_fSE_SF_NS4_17integral_constantINS4_4UMMA5MajorELSQ_0EEESR_NSO_INSP_7ScaleInELSS_0EEEST_EEEEEENS4_6LayoutISC_NS5_IJNSA_ILi0EEESX_SX_EEEEENS5_IJNS4_10UnderscoreES10_S10_EEEEENS4_13SM90_TMA_LOADENS4_14ComposedLayoutINS4_7SwizzleILi1ELi4ELi3EEENS4_18smem_ptr_flag_bitsILi8EEENSW_INS5_IJNSA_ILi8EEESG_EEENS5_IJSG_SB_EEEEEEEvNS4_8identityES13_S1D_vS1E_EENS_8epilogue10collective18CollectiveEpilogueINS1G_23Sm100TmaWarpSpecializedILi2ELi2ELi32ELb0ELb0EEEJSH_NS5_IJNSW_ISE_SB_EES1L_EEESI_SJ_SI_SJ_NS1G_6fusion15FusionCallbacksIS1K_NS1N_17LinearCombinationISI_fSI_fLNS_15FloatRoundStyleE2EEESH_S1M_JEEENS4_5SM1004TMEM4LOAD26SM100_TMEM_LOAD_16dp32b32xES13_NS14_INS15_ILi2ELi4ELi3EEES18_NSW_INS5_IJS19_SE_EEENS5_IJSE_SB_EEEEEEENS4_39AutoVectorizingCopyWithAssumedAlignmentILi128EEENS4_14SM90_TMA_STOREES21_S23_S23_EEEvvEEEEvNT_6ParamsE) ;  /* 0xffffff8002b47950 */ /* 0x000fea0003c3ffff */
        .weak           $__internal_1_$__cuda_sm10x_tcgen05_guardrail_trap_phase_invalid_during_alloc
        .type           $__internal_1_$__cuda_sm10x_tcgen05_guardrail_trap_phase_invalid_during_alloc,@function
        .size           $__internal_1_$__cuda_sm10x_tcgen05_guardrail_trap_phase_invalid_during_alloc,($__internal_2_$__cuda_sm10x_tcgen05_guardrail_trap_unallocated_columns_being_dealloced - $__internal_1_$__cuda_sm10x_tcgen05_guardrail_trap_phase_invalid_during_alloc)
$__internal_1_$__cuda_sm10x_tcgen05_guardrail_trap_phase_invalid_during_alloc:
[----:B------:R-:W-:Y:S05]  /*7d30*/  BPT.TRAP 0x1 ;  /* 0x000000040000795c */ /* 0x000fea0000300000 */
[----:B------:R-:W-:-:S04]  /*7d40*/  MOV R3, 0x0 ;  /* 0x0000000000037802 */ /* 0x000fc80000000f00 */
[----:B------:R-:W-:Y:S05]  /*7d50*/  RET.REL.NODEC R2 `(_ZN7cutlass13device_kernelINS_4gemm6kernel13GemmUniversalIN4cute5tupleIJiiiiEEENS1_10collective13CollectiveMmaINS1_35MainloopSm100TmaUmmaWarpSpecializedILi7ELi2ELi4ENS5_IJNS4_1CILi1EEESB_SB_EEEEENS5_IJNSA_ILi64EEENSA_ILi128EEENSA_ILi32EEEEEENS_12float_e5m2_tENS5_IJlSB_lEEESI_SJ_NS4_8TiledMMAINS4_8MMA_AtomIJNS4_10MMA_TraitsINS4_19SM100_MMA_F8F6F4_SSEJSI_SI_fSE_SF_NS4_17integral_constantINS4_4UMMA5MajorELSQ_0EEESR_NSO_INSP_7ScaleInELSS_0EEEST_EEEEEENS4_6LayoutISC_NS5_IJNSA_ILi0EEESX_SX_EEEEENS5_IJNS4_10UnderscoreES10_S10_EEEEENS4_13SM90_TMA_LOADENS4_14ComposedLayoutINS4_7SwizzleILi1ELi4ELi3EEENS4_18smem_ptr_flag_bitsILi8EEENSW_INS5_IJNSA_ILi8EEESG_EEENS5_IJSG_SB_EEEEEEEvNS4_8identityES13_S1D_vS1E_EENS_8epilogue10collective18CollectiveEpilogueINS1G_23Sm100TmaWarpSpecializedILi2ELi2ELi32ELb0ELb0EEEJSH_NS5_IJNSW_ISE_SB_EES1L_EEESI_SJ_SI_SJ_NS1G_6fusion15FusionCallbacksIS1K_NS1N_17LinearCombinationISI_fSI_fLNS_15FloatRoundStyleE2EEESH_S1M_JEEENS4_5SM1004TMEM4LOAD26SM100_TMEM_LOAD_16dp32b32xES13_NS14_INS15_ILi2ELi4ELi3EEES18_NSW_INS5_IJS19_SE_EEENS5_IJSE_SB_EEEEEEENS4_39AutoVectorizingCopyWithAssumedAlignmentILi128EEENS4_14SM90_TMA_STOREES21_S23_S23_EEEvvEEEEvNT_6ParamsE) ;  /* 0xffffff8002a87950 */ /* 0x000fea0003c3ffff */
        .weak           $__internal_2_$__cuda_sm10x_tcgen05_guardrail_trap_unallocated_columns_being_dealloced
        .type           $__internal_2_$__cuda_sm10x_tcgen05_guardrail_trap_unallocated_columns_being_dealloced,@function
        .size           $__internal_2_$__cuda_sm10x_tcgen05_guardrail_trap_unallocated_columns_being_dealloced,(.L_x_151 - $__internal_2_$__cuda_sm10x_tcgen05_guardrail_trap_unallocated_columns_being_dealloced)
$__internal_2_$__cuda_sm10x_tcgen05_guardrail_trap_unallocated_columns_being_dealloced:
[----:B------:R-:W-:Y:S05]  /*7d60*/  BPT.TRAP 0x1 ;  /* 0x000000040000795c */ /* 0x000fea0000300000 */
[----:B------:R-:W-:-:S04]  /*7d70*/  HFMA2 R3, -RZ, RZ, 0, 0 ;  /* 0x00000000ff037431 */ /* 0x000fc800000001ff */
[----:B------:R-:W-:Y:S05]  /*7d80*/  RET.REL.NODEC R2 `(_ZN7cutlass13device_kernelINS_4gemm6kernel13GemmUniversalIN4cute5tupleIJiiiiEEENS1_10collective13CollectiveMmaINS1_35MainloopSm100TmaUmmaWarpSpecializedILi7ELi2ELi4ENS5_IJNS4_1CILi1EEESB_SB_EEEEENS5_IJNSA_ILi64EEENSA_ILi128EEENSA_ILi32EEEEEENS_12float_e5m2_tENS5_IJlSB_lEEESI_SJ_NS4_8TiledMMAINS4_8MMA_AtomIJNS4_10MMA_TraitsINS4_19SM100_MMA_F8F6F4_SSEJSI_SI_fSE_SF_NS4_17integral_constantINS4_4UMMA5MajorELSQ_0EEESR_NSO_INSP_7ScaleInELSS_0EEEST_EEEEEENS4_6LayoutISC_NS5_IJNSA_ILi0EEESX_SX_EEEEENS5_IJNS4_10UnderscoreES10_S10_EEEEENS4_13SM90_TMA_LOADENS4_14ComposedLayoutINS4_7SwizzleILi1ELi4ELi3EEENS4_18smem_ptr_flag_bitsILi8EEENSW_INS5_IJNSA_ILi8EEESG_EEENS5_IJSG_SB_EEEEEEEvNS4_8identityES13_S1D_vS1E_EENS_8epilogue10collective18CollectiveEpilogueINS1G_23Sm100TmaWarpSpecializedILi2ELi2ELi32ELb0ELb0EEEJSH_NS5_IJNSW_ISE_SB_EES1L_EEESI_SJ_SI_SJ_NS1G_6fusion15FusionCallbacksIS1K_NS1N_17LinearCombinationISI_fSI_fLNS_15FloatRoundStyleE2EEESH_S1M_JEEENS4_5SM1004TMEM4LOAD26SM100_TMEM_LOAD_16dp32b32xES13_NS14_INS15_ILi2ELi4ELi3EEES18_NSW_INS5_IJS19_SE_EEENS5_IJSE_SB_EEEEEEENS4_39AutoVectorizingCopyWithAssumedAlignmentILi128EEENS4_14SM90_TMA_STOREES21_S23_S23_EEEvvEEEEvNT_6ParamsE) ;  /* 0xffffff80029c7950 */ /* 0x000fea0003c3ffff */
.L_x_150:
[----:B------:R-:W-:-:S00]  /*7d90*/  BRA `(.L_x_150) ;  /* 0xfffffffc00fc7947 */ /* 0x000fc0000383ffff */
[----:B------:R-:W-:-:S00]  /*7da0*/  NOP ;  /* 0x0000000000007918 */ /* 0x000fc00000000000 */
        /* <DEDUP_REMOVED lines=13> */
.L_x_151:


//--------------------- .nv.global.init           --------------------------
	.section	.nv.global.init,"aw",@progbits
.nv.global.init:
	.type		$str$27,@object
	.size		$str$27,($str$28 - $str$27)
$str$27:
        /*0000*/ 	.byte	0x28, 0x61, 0x64, 0x64, 0x72, 0x65, 0x73, 0x73, 0x20, 0x26, 0x20, 0x6d, 0x61, 0x73, 0x6b, 0x29
        /*0010*/ 	.byte	0x20, 0x3d, 0x3d, 0x20, 0x30, 0x00
	.type		$str$28,@object
	.size		$str$28,($str$26 - $str$28)
$str$28:
        /*0016*/ 	.byte	0x2f, 0x74, 0x6d, 0x70, 0x2f, 0x63, 0x75, 0x74, 0x6c, 0x61, 0x73, 0x73, 0x5f, 0x73, 0x77, 0x65
        /*0026*/ 	.byte	0x65, 0x70, 0x5f, 0x73, 0x72, 0x63, 0x2f, 0x69, 0x6e, 0x63, 0x6c, 0x75, 0x64, 0x65, 0x2f, 0x63
        /*0036*/ 	.byte	0x75, 0x74, 0x65, 0x2f, 0x70, 0x6f, 0x69, 0x6e, 0x74, 0x65, 0x72, 0x5f, 0x66, 0x6c, 0x61, 0x67
        /*0046*/ 	.byte	0x67, 0x65, 0x64, 0x2e, 0x68, 0x70, 0x70, 0x00
	.type		$str$26,@object
	.size		$str$26,($str$25 - $str$26)
$str$26:
        /*004e*/ 	.byte	0x2f, 0x74, 0x6d, 0x70, 0x2f, 0x63, 0x75, 0x74, 0x6c, 0x61, 0x73, 0x73, 0x5f, 0x73, 0x77, 0x65
        /*005e*/ 	.byte	0x65, 0x70, 0x5f, 0x73, 0x72, 0x63, 0x2f, 0x69, 0x6e, 0x63, 0x6c, 0x75, 0x64, 0x65, 0x2f, 0x63
        /*006e*/ 	.byte	0x75, 0x74, 0x65, 0x2f, 0x61, 0x74, 0x6f, 0x6d, 0x2f, 0x63, 0x6f, 0x70, 0x79, 0x5f, 0x74, 0x72
        /*007e*/ 	.byte	0x61, 0x69, 0x74, 0x73, 0x5f, 0x73, 0x6d, 0x31, 0x30, 0x30, 0x2e, 0x68, 0x70, 0x70, 0x00
	.type		$str$25,@object
	.size		$str$25,(__unnamed_1 - $str$25)
$str$25:
        /*008d*/ 	.byte	0x28, 0x28, 0x75, 0x69, 0x6e, 0x74, 0x33, 0x32, 0x5f, 0x74, 0x28, 0x74, 0x68, 0x72, 0x65, 0x61
        /*009d*/ 	.byte	0x64, 0x49, 0x64, 0x78, 0x2e, 0x78, 0x29, 0x20, 0x2f, 0x20, 0x33, 0x32, 0x29, 0x20, 0x25, 0x20
        /*00ad*/ 	.byte	0x34, 0x29, 0x20, 0x3d, 0x3d, 0x20, 0x28, 0x28, 0x28, 0x74, 0x6d, 0x65, 0x6d, 0x5f, 0x61, 0x64
        /*00bd*/ 	.byte	0x64, 0x72, 0x20, 0x3e, 0x3e, 0x20, 0x31, 0x36, 0x29, 0x20, 0x2f, 0x20, 0x33, 0x32, 0x29, 0x20
        /*00cd*/ 	.byte	0x25, 0x20, 0x34, 0x29, 0x00
	.type		__unnamed_1,@object
	.size		__unnamed_1,(__unnamed_2 - __unnamed_1)
__unnamed_1:
        /*00d2*/ 	.byte	0x61, 0x75, 0x74, 0x6f, 0x20, 0x63, 0x75, 0x74, 0x65, 0x3a, 0x3a, 0x61, 0x73, 0x5f, 0x70, 0x6f
        /* <DEDUP_REMOVED lines=24> */
        /*0262*/ 	.byte	0x3c, 0x34, 0x30, 0x39, 0x36, 0x3e, 0x3e, 0x3e, 0x3e, 0x5d, 0x00
	.type		__unnamed_2,@object
	.size		__unnamed_2,(.L_2 - __unnamed_2)
__unnamed_2:
        /* <DEDUP_REMOVED lines=40> */
        /*04ed*/ 	.byte	0x74, 0x65, 0x3a, 0x3a, 0x43, 0x3c, 0x30, 0x3e, 0x3e, 0x3e, 0x3e, 0x5d, 0x00
.L_2:


//--------------------- .nv.shared._ZN7cutlass13device_kernelINS_4gemm6kernel13GemmUniversalIN4cute5tupleIJiiiiEEENS1_10collective13CollectiveMmaINS1_35MainloopSm100TmaUmmaWarpSpecializedILi7ELi2ELi4ENS5_IJNS4_1CILi1EEESB_SB_EEEEENS5_IJNSA_ILi64EEENSA_ILi128EEENSA_ILi32EEEEEENS_12float_e5m2_tENS5_IJlSB_lEEESI_SJ_NS4_8TiledMMAINS4_8MMA_AtomIJNS4_10MMA_TraitsINS4_19SM100_MMA_F8F6F4_SSEJSI_SI_fSE_SF_NS4_17integral_constantINS4_4UMMA5MajorELSQ_0EEESR_NSO_INSP_7ScaleInELSS_0EEEST_EEEEEENS4_6LayoutISC_NS5_IJNSA_ILi0EEESX_SX_EEEEENS5_IJNS4_10UnderscoreES10_S10_EEEEENS4_13SM90_TMA_LOADENS4_14ComposedLayoutINS4_7SwizzleILi1ELi4ELi3EEENS4_18smem_ptr_flag_bitsILi8EEENSW_INS5_IJNSA_ILi8EEESG_EEENS5_IJSG_SB_EEEEEEEvNS4_8identityES13_S1D_vS1E_EENS_8epilogue10collective18CollectiveEpilogueINS1G_23Sm100TmaWarpSpecializedILi2ELi2ELi32ELb0ELb0EEEJSH_NS5_IJNSW_ISE_SB_EES1L_EEESI_SJ_SI_SJ_NS1G_6fusion15FusionCallbacksIS1K_NS1N_17LinearCombinationISI_fSI_fLNS_15FloatRoundStyleE2EEESH_S1M_JEEENS4_5SM1004TMEM4LOAD26SM100_TMEM_LOAD_16dp32b32xES13_NS14_INS15_ILi2ELi4ELi3EEES18_NSW_INS5_IJS19_SE_EEENS5_IJSE_SB_EEEEEEENS4_39AutoVectorizingCopyWithAssumedAlignmentILi128EEENS4_14SM90_TMA_STOREES21_S23_S23_EEEvvEEEEvNT_6ParamsE --------------------------
	.section	.nv.shared._ZN7cutlass13device_kernelINS_4gemm6kernel13GemmUniversalIN4cute5tupleIJiiiiEEENS1_10collective13CollectiveMmaINS1_35MainloopSm100TmaUmmaWarpSpecializedILi7ELi2ELi4ENS5_IJNS4_1CILi1EEESB_SB_EEEEENS5_IJNSA_ILi64EEENSA_ILi128EEENSA_ILi32EEEEEENS_12float_e5m2_tENS5_IJlSB_lEEESI_SJ_NS4_8TiledMMAINS4_8MMA_AtomIJNS4_10MMA_TraitsINS4_19SM100_MMA_F8F6F4_SSEJSI_SI_fSE_SF_NS4_17integral_constantINS4_4UMMA5MajorELSQ_0EEESR_NSO_INSP_7ScaleInELSS_0EEEST_EEEEEENS4_6LayoutISC_NS5_IJNSA_ILi0EEESX_SX_EEEEENS5_IJNS4_10UnderscoreES10_S10_EEEEENS4_13SM90_TMA_LOADENS4_14ComposedLayoutINS4_7SwizzleILi1ELi4ELi3EEENS4_18smem_ptr_flag_bitsILi8EEENSW_INS5_IJNSA_ILi8EEESG_EEENS5_IJSG_SB_EEEEEEEvNS4_8identityES13_S1D_vS1E_EENS_8epilogue10collective18CollectiveEpilogueINS1G_23Sm100TmaWarpSpecializedILi2ELi2ELi32ELb0ELb0EEEJSH_NS5_IJNSW_ISE_SB_EES1L_EEESI_SJ_SI_SJ_NS1G_6fusion15FusionCallbacksIS1K_NS1N_17LinearCombinationISI_fSI_fLNS_15FloatRoundStyleE2EEESH_S1M_JEEENS4_5SM1004TMEM4LOAD26SM100_TMEM_LOAD_16dp32b32xES13_NS14_INS15_ILi2ELi4ELi3EEES18_NSW_INS5_IJS19_SE_EEENS5_IJSE_SB_EEEEEEENS4_39AutoVectorizingCopyWithAssumedAlignmentILi128EEENS4_14SM90_TMA_STOREES21_S23_S23_EEEvvEEEEvNT_6ParamsE,"aw",@nobits
	.sectionflags	@""
	.align	16
	.zero		1024


//--------------------- .nv.shared.reserved.0     --------------------------
	.section	.nv.shared.reserved.0,"aw",@nobits
	.weak		__nv_reservedSMEM_offset_0_alias
	.size		__nv_reservedSMEM_offset_0_alias, 0, 64
	.other		__nv_reservedSMEM_offset_0_alias,@"STO_CUDA_RESERVED_SHARED STV_DEFAULT"
__nv_reservedSMEM_offset_0_alias:
	.zero		0
.nv.shared.reserved.0:
	.zero		64
	.weak		__nv_reservedSMEM_tcgen05_partition
	.type		__nv_reservedSMEM_tcgen05_partition,@object
	.size		__nv_reservedSMEM_tcgen05_partition,(.L_0 - __nv_reservedSMEM_tcgen05_partition)
__nv_reservedSMEM_tcgen05_partition:
	.zero		32
.L_0:


//--------------------- .nv.global                --------------------------
	.section	.nv.global,"aw",@nobits
.nv.global:
	.type		_ZN40_INTERNAL_9cb82d80_4_k_cu_9259a964_253304cute1_E,@object
	.size		_ZN40_INTERNAL_9cb82d80_4_k_cu_9259a964_253304cute1_E,(_ZN40_INTERNAL_9cb82d80_4_k_cu_9259a964_253304cuda3std3__45__cpo6cbeginE - _ZN40_INTERNAL_9cb82d80_4_k_cu_9259a964_253304cute1_E)
_ZN40_INTERNAL_9cb82d80_4_k_cu_9259a964_253304cute1_E:
	.zero		1
	.type		_ZN40_INTERNAL_9cb82d80_4_k_cu_9259a964_253304cuda3std3__45__cpo6cbeginE,@object
	.size		_ZN40_INTERNAL_9cb82d80_4_k_cu_9259a964_253304cuda3std3__45__cpo6cbeginE,(_ZN40_INTERNAL_9cb82d80_4_k_cu_9259a964_253304cuda3std3__48in_placeE - _ZN40_INTERNAL_9cb82d80_4_k_cu_9259a964_253304cuda3std3__45__cpo6cbeginE)
_ZN40_INTERNAL_9cb82d80_4_k_cu_9259a964_253304cuda3std3__45__cpo6cbeginE:
	.zero		1
	.type		_ZN40_INTERNAL_9cb82d80_4_k_cu_9259a964_253304cuda3std3__48in_placeE,@object
	.size		_ZN40_INTERNAL_9cb82d80_4_k_cu_9259a964_253304cuda3std3__48in_placeE,(_ZN40_INTERNAL_9cb82d80_4_k_cu_9259a964_253304cuda3std6ranges3__45__cpo9iter_moveE - _ZN40_INTERNAL_9cb82d80_4_k_cu_9259a964_253304cuda3std3__48in_placeE)
_ZN40_INTERNAL_9cb82d80_4_k_cu_9259a964_253304cuda3std3__48in_placeE:
	.zero		1
	.type		_ZN40_INTERNAL_9cb82d80_4_k_cu_9259a964_253304cuda3std6ranges3__45__cpo9iter_moveE,@object
	.size		_ZN40_INTERNAL_9cb82d80_4_k_cu_9259a964_253304cuda3std6ranges3__45__cpo9iter_moveE,(_ZN40_INTERNAL_9cb82d80_4_k_cu_9259a964_253304cuda3std3__45__cpo5beginE - _ZN40_INTERNAL_9cb82d80_4_k_cu_9259a964_253304cuda3std6ranges3__45__cpo9iter_moveE)
_ZN40_INTERNAL_9cb82d80_4_k_cu_9259a964_253304cuda3std6ranges3__45__cpo9iter_moveE:
	.zero		1
	.type		_ZN40_INTERNAL_9cb82d80_4_k_cu_9259a964_253304cuda3std3__45__cpo5beginE,@object
	.size		_ZN40_INTERNAL_9cb82d80_4_k_cu_9259a964_253304cuda3std3__45__cpo5beginE,(_ZN40_INTERNAL_9cb82d80_4_k_cu_9259a964_253304cuda3std3__442_GLOBAL__N__9cb82d80_4_k_cu_9259a964_253306ignoreE - _ZN40_INTERNAL_9cb82d80_4_k_cu_9259a964_253304cuda3std3__45__cpo5beginE)
_ZN40_INTERNAL_9cb82d80_4_k_cu_9259a964_253304cuda3std3__45__cpo5beginE:
	.zero		1
	.type		_ZN40_INTERNAL_9cb82d80_4_k_cu_9259a964_253304cuda3std3__442_GLOBAL__N__9cb82d80_4_k_cu_9259a964_253306ignoreE,@object
	.size		_ZN40_INTERNAL_9cb82d80_4_k_cu_9259a964_253304cuda3std3__442_GLOBAL__N__9cb82d80_4_k_cu_9259a964_253306ignoreE,(_ZN40_INTERNAL_9cb82d80_4_k_cu_9259a964_253304cute7productE - _ZN40_INTERNAL_9cb82d80_4_k_cu_9259a964_253304cuda3std3__442_GLOBAL__N__9cb82d80_4_k_cu_9259a964_253306ignoreE)
_ZN40_INTERNAL_9cb82d80_4_k_cu_9259a964_253304cuda3std3__442_GLOBAL__N__9cb82d80_4_k_cu_9259a964_253306ignoreE:
	.zero		1
	.type		_ZN40_INTERNAL_9cb82d80_4_k_cu_9259a964_253304cute7productE,@object
	.size		_ZN40_INTERNAL_9cb82d80_4_k_cu_9259a964_253304cute7productE,(_ZN40_INTERNAL_9cb82d80_4_k_cu_9259a964_253304cuda3std3__45__cpo3endE - _ZN40_INTERNAL_9cb82d80_4_k_cu_9259a964_253304cute7productE)
_ZN40_INTERNAL_9cb82d80_4_k_cu_9259a964_253304cute7productE:
	.zero		1
	.type		_ZN40_INTERNAL_9cb82d80_4_k_cu_9259a964_253304cuda3std3__45__cpo3endE,@object
	.size		_ZN40_INTERNAL_9cb82d80_4_k_cu_9259a964_253304cuda3std3__45__cpo3endE,(_ZN40_INTERNAL_9cb82d80_4_k_cu_9259a964_253304cuda3std3__419piecewise_constructE - _ZN40_INTERNAL_9cb82d80_4_k_cu_9259a964_253304cuda3std3__45__cpo3endE)
_ZN40_INTERNAL_9cb82d80_4_k_cu_9259a964_253304cuda3std3__45__cpo3endE:
	.zero		1
	.type		_ZN40_INTERNAL_9cb82d80_4_k_cu_9259a964_253304cuda3std3__419piecewise_constructE,@object
	.size		_ZN40_INTERNAL_9cb82d80_4_k_cu_9259a964_253304cuda3std3__419piecewise_constructE,(_ZN40_INTERNAL_9cb82d80_4_k_cu_9259a964_253304cuda3std3__45__cpo4cendE - _ZN40_INTERNAL_9cb82d80_4_k_cu_9259a964_253304cuda3std3__419piecewise_constructE)
_ZN40_INTERNAL_9cb82d80_4_k_cu_9259a964_253304cuda3std3__419piecewise_constructE:
	.zero		1
	.type		_ZN40_INTERNAL_9cb82d80_4_k_cu_9259a964_253304cuda3std3__45__cpo4cendE,@object
	.size		_ZN40_INTERNAL_9cb82d80_4_k_cu_9259a964_253304cuda3std3__45__cpo4cendE,(_ZN40_INTERNAL_9cb82d80_4_k_cu_9259a964_253304cuda3std6ranges3__45__cpo4swapE - _ZN40_INTERNAL_9cb82d80_4_k_cu_9259a964_253304cuda3std3__45__cpo4cendE)
_ZN40_INTERNAL_9cb82d80_4_k_cu_9259a964_253304cuda3std3__45__cpo4cendE:
	.zero		1
	.type		_ZN40_INTERNAL_9cb82d80_4_k_cu_9259a964_253304cuda3std6ranges3__45__cpo4swapE,@object
	.size		_ZN40_INTERNAL_9cb82d80_4_k_cu_9259a964_253304cuda3std6ranges3__45__cpo4swapE,(.L_10 - _ZN40_INTERNAL_9cb82d80_4_k_cu_9259a964_253304cuda3std6ranges3__45__cpo4swapE)
_ZN40_INTERNAL_9cb82d80_4_k_cu_9259a964_253304cuda3std6ranges3__45__cpo4swapE:
	.zero		1
.L_10:


//--------------------- .nv.constant0._ZN7cutlass13device_kernelINS_4gemm6kernel13GemmUniversalIN4cute5tupleIJiiiiEEENS1_10collective13CollectiveMmaINS1_35MainloopSm100TmaUmmaWarpSpecializedILi7ELi2ELi4ENS5_IJNS4_1CILi1EEESB_SB_EEEEENS5_IJNSA_ILi64EEENSA_ILi128EEENSA_ILi32EEEEEENS_12float_e5m2_tENS5_IJlSB_lEEESI_SJ_NS4_8TiledMMAINS4_8MMA_AtomIJNS4_10MMA_TraitsINS4_19SM100_MMA_F8F6F4_SSEJSI_SI_fSE_SF_NS4_17integral_constantINS4_4UMMA5MajorELSQ_0EEESR_NSO_INSP_7ScaleInELSS_0EEEST_EEEEEENS4_6LayoutISC_NS5_IJNSA_ILi0EEESX_SX_EEEEENS5_IJNS4_10UnderscoreES10_S10_EEEEENS4_13SM90_TMA_LOADENS4_14ComposedLayoutINS4_7SwizzleILi1ELi4ELi3EEENS4_18smem_ptr_flag_bitsILi8EEENSW_INS5_IJNSA_ILi8EEESG_EEENS5_IJSG_SB_EEEEEEEvNS4_8identityES13_S1D_vS1E_EENS_8epilogue10collective18CollectiveEpilogueINS1G_23Sm100TmaWarpSpecializedILi2ELi2ELi32ELb0ELb0EEEJSH_NS5_IJNSW_ISE_SB_EES1L_EEESI_SJ_SI_SJ_NS1G_6fusion15FusionCallbacksIS1K_NS1N_17LinearCombinationISI_fSI_fLNS_15FloatRoundStyleE2EEESH_S1M_JEEENS4_5SM1004TMEM4LOAD26SM100_TMEM_LOAD_16dp32b32xES13_NS14_INS15_ILi2ELi4ELi3EEES18_NSW_INS5_IJS19_SE_EEENS5_IJSE_SB_EEEEEEENS4_39AutoVectorizingCopyWithAssumedAlignmentILi128EEENS4_14SM90_TMA_STOREES21_S23_S23_EEEvvEEEEvNT_6ParamsE --------------------------
	.section	.nv.constant0._ZN7cutlass13device_kernelINS_4gemm6kernel13GemmUniversalIN4cute5tupleIJiiiiEEENS1_10collective13CollectiveMmaINS1_35MainloopSm100TmaUmmaWarpSpecializedILi7ELi2ELi4ENS5_IJNS4_1CILi1EEESB_SB_EEEEENS5_IJNSA_ILi64EEENSA_ILi128EEENSA_ILi32EEEEEENS_12float_e5m2_tENS5_IJlSB_lEEESI_SJ_NS4_8TiledMMAINS4_8MMA_AtomIJNS4_10MMA_TraitsINS4_19SM100_MMA_F8F6F4_SSEJSI_SI_fSE_SF_NS4_17integral_constantINS4_4UMMA5MajorELSQ_0EEESR_NSO_INSP_7ScaleInELSS_0EEEST_EEEEEENS4_6LayoutISC_NS5_IJNSA_ILi0EEESX_SX_EEEEENS5_IJNS4_10UnderscoreES10_S10_EEEEENS4_13SM90_TMA_LOADENS4_14ComposedLayoutINS4_7SwizzleILi1ELi4ELi3EEENS4_18smem_ptr_flag_bitsILi8EEENSW_INS5_IJNSA_ILi8EEESG_EEENS5_IJSG_SB_EEEEEEEvNS4_8identityES13_S1D_vS1E_EENS_8epilogue10collective18CollectiveEpilogueINS1G_23Sm100TmaWarpSpecializedILi2ELi2ELi32ELb0ELb0EEEJSH_NS5_IJNSW_ISE_SB_EES1L_EEESI_SJ_SI_SJ_NS1G_6fusion15FusionCallbacksIS1K_NS1N_17LinearCombinationISI_fSI_fLNS_15FloatRoundStyleE2EEESH_S1M_JEEENS4_5SM1004TMEM4LOAD26SM100_TMEM_LOAD_16dp32b32xES13_NS14_INS15_ILi2ELi4ELi3EEES18_NSW_INS5_IJS19_SE_EEENS5_IJSE_SB_EEEEEEENS4_39AutoVectorizingCopyWithAssumedAlignmentILi128EEENS4_14SM90_TMA_STOREES21_S23_S23_EEEvvEEEEvNT_6ParamsE,"a",@progbits
	.sectionflags	@""
	.align	4
.nv.constant0._ZN7cutlass13device_kernelINS_4gemm6kernel13GemmUniversalIN4cute5tupleIJiiiiEEENS1_10collective13CollectiveMmaINS1_35MainloopSm100TmaUmmaWarpSpecializedILi7ELi2ELi4ENS5_IJNS4_1CILi1EEESB_SB_EEEEENS5_IJNSA_ILi64EEENSA_ILi128EEENSA_ILi32EEEEEENS_12float_e5m2_tENS5_IJlSB_lEEESI_SJ_NS4_8TiledMMAINS4_8MMA_AtomIJNS4_10MMA_TraitsINS4_19SM100_MMA_F8F6F4_SSEJSI_SI_fSE_SF_NS4_17integral_constantINS4_4UMMA5MajorELSQ_0EEESR_NSO_INSP_7ScaleInELSS_0EEEST_EEEEEENS4_6LayoutISC_NS5_IJNSA_ILi0EEESX_SX_EEEEENS5_IJNS4_10UnderscoreES10_S10_EEEEENS4_13SM90_TMA_LOADENS4_14ComposedLayoutINS4_7SwizzleILi1ELi4ELi3EEENS4_18smem_ptr_flag_bitsILi8EEENSW_INS5_IJNSA_ILi8EEESG_EEENS5_IJSG_SB_EEEEEEEvNS4_8identityES13_S1D_vS1E_EENS_8epilogue10collective18CollectiveEpilogueINS1G_23Sm100TmaWarpSpecializedILi2ELi2ELi32ELb0ELb0EEEJSH_NS5_IJNSW_ISE_SB_EES1L_EEESI_SJ_SI_SJ_NS1G_6fusion15FusionCallbacksIS1K_NS1N_17LinearCombinationISI_fSI_fLNS_15FloatRoundStyleE2EEESH_S1M_JEEENS4_5SM1004TMEM4LOAD26SM100_TMEM_LOAD_16dp32b32xES13_NS14_INS15_ILi2ELi4ELi3EEES18_NSW_INS5_IJS19_SE_EEENS5_IJSE_SB_EEEEEEENS4_39AutoVectorizingCopyWithAssumedAlignmentILi128EEENS4_14SM90_TMA_STOREES21_S23_S23_EEEvvEEEEvNT_6ParamsE:
	.zero		2944


//--------------------- SYMBOLS --------------------------

	.type		.nv.reservedSmem.offset0,@object
	.size		.nv.reservedSmem.offset0,0x4
	.type		.nv.reservedSmem.cap,@object
	.size		.nv.reservedSmem.cap,0x4
	.type		__assertfail,@function
